	.target	sm_90a

	.elftype	@"ET_EXEC"


//--------------------- .note.nv.tkinfo           --------------------------
	.section	.note.nv.tkinfo,"",@"SHT_NOTE"
	.sectionflags	@"SHF_NOTE_NV_TKINFO"
	.tkinfo
        /*0018*/ 	.word	0x00000002
        /*0030*/ 	.string	""
        /*0030*/ 	.string	"ptxas"
        /*0030*/ 	.string	"Cuda compilation tools, release 13.0, V13.0.88"
        /*0030*/ 	.string	"Build cuda_13.0.r13.0/compiler.36424714_0"
        /*0030*/ 	.string	"-arch sm_90a -m 64 "



//--------------------- .note.nv.cuinfo           --------------------------
	.section	.note.nv.cuinfo,"",@"SHT_NOTE"
	.sectionflags	@"SHF_NOTE_NV_CUINFO"
        /*0018*/ 	.short	0x0002
        /*001a*/ 	.short	0x005a
        /*001c*/ 	.short	0x0082
	.zero		2


//--------------------- .nv.info                  --------------------------
	.section	.nv.info,"",@"SHT_CUDA_INFO"
	.align	4


	//----- nvinfo : EIATTR_REGCOUNT
	.align		4
        /*0000*/ 	.byte	0x04, 0x2f
        /*0002*/ 	.short	(.L_12 - .L_11)
	.align		4
.L_11:
        /*0004*/ 	.word	index@(_ZN7cutlass13device_kernelINS_4gemm6kernel13GemmUniversalIN4cute5tupleIJiiiiEEENS1_10collective13CollectiveMmaINS1_37MainloopSm90TmaGmmaWarpSpecializedFP8ILi7ENS5_IJNS4_1CILi2EEENSA_ILi4EEENSA_ILi1EEEEEENS1_35KernelTmaWarpSpecializedCooperativeEEENS5_IJNSA_ILi256EEESH_NSA_ILi64EEEEEENS_12float_e5m2_tENS5_IJlSD_lEEESK_SL_NS4_8TiledMMAINS4_8MMA_AtomIJNS4_4SM904GMMA31MMA_64x256x32_F32E5M2E5M2_SS_TNILNSP_7ScaleInE1ELSR_1EEEEEENS4_6LayoutINS5_IJSB_SD_SD_EEENS5_IJSD_NSA_ILi0EEESW_EEEEENS5_IJNS4_10UnderscoreESZ_SZ_EEEEENS4_23SM90_TMA_LOAD_MULTICASTENS4_14ComposedLayoutINS4_7SwizzleILi2ELi4ELi3EEENS4_18smem_ptr_flag_bitsILi8EEENSU_INS5_IJNSA_ILi8EEESI_EEENS5_IJSI_SD_EEEEEEEvNS4_8identityES12_S1C_vS1D_EENS_8epilogue10collective6detail29Sm90TmaWarpSpecializedAdapterINS1G_15DefaultEpilogueISK_SL_SL_NS1F_6thread17LinearCombinationISK_Li1EffLNS1K_9ScaleType4KindE0ELNS_15FloatRoundStyleE2ESK_EENS1_15EpilogueDefaultEEEEEvvEEEEvNT_6ParamsE)
        /*0008*/ 	.word	0x000000a8


	//----- nvinfo : EIATTR_FRAME_SIZE
	.align		4
.L_12:
        /*000c*/ 	.byte	0x04, 0x11
        /*000e*/ 	.short	(.L_14 - .L_13)
	.align		4
.L_13:
        /*0010*/ 	.word	index@(_ZN7cutlass13device_kernelINS_4gemm6kernel13GemmUniversalIN4cute5tupleIJiiiiEEENS1_10collective13CollectiveMmaINS1_37MainloopSm90TmaGmmaWarpSpecializedFP8ILi7ENS5_IJNS4_1CILi2EEENSA_ILi4EEENSA_ILi1EEEEEENS1_35KernelTmaWarpSpecializedCooperativeEEENS5_IJNSA_ILi256EEESH_NSA_ILi64EEEEEENS_12float_e5m2_tENS5_IJlSD_lEEESK_SL_NS4_8TiledMMAINS4_8MMA_AtomIJNS4_4SM904GMMA31MMA_64x256x32_F32E5M2E5M2_SS_TNILNSP_7ScaleInE1ELSR_1EEEEEENS4_6LayoutINS5_IJSB_SD_SD_EEENS5_IJSD_NSA_ILi0EEESW_EEEEENS5_IJNS4_10UnderscoreESZ_SZ_EEEEENS4_23SM90_TMA_LOAD_MULTICASTENS4_14ComposedLayoutINS4_7SwizzleILi2ELi4ELi3EEENS4_18smem_ptr_flag_bitsILi8EEENSU_INS5_IJNSA_ILi8EEESI_EEENS5_IJSI_SD_EEEEEEEvNS4_8identityES12_S1C_vS1D_EENS_8epilogue10collective6detail29Sm90TmaWarpSpecializedAdapterINS1G_15DefaultEpilogueISK_SL_SL_NS1F_6thread17LinearCombinationISK_Li1EffLNS1K_9ScaleType4KindE0ELNS_15FloatRoundStyleE2ESK_EENS1_15EpilogueDefaultEEEEEvvEEEEvNT_6ParamsE)
        /*0014*/ 	.word	0x00000878


	//----- nvinfo : EIATTR_MIN_STACK_SIZE
	.align		4
.L_14:
        /*0018*/ 	.byte	0x04, 0x12
        /*001a*/ 	.short	(.L_16 - .L_15)
	.align		4
.L_15:
        /*001c*/ 	.word	index@(_ZN7cutlass13device_kernelINS_4gemm6kernel13GemmUniversalIN4cute5tupleIJiiiiEEENS1_10collective13CollectiveMmaINS1_37MainloopSm90TmaGmmaWarpSpecializedFP8ILi7ENS5_IJNS4_1CILi2EEENSA_ILi4EEENSA_ILi1EEEEEENS1_35KernelTmaWarpSpecializedCooperativeEEENS5_IJNSA_ILi256EEESH_NSA_ILi64EEEEEENS_12float_e5m2_tENS5_IJlSD_lEEESK_SL_NS4_8TiledMMAINS4_8MMA_AtomIJNS4_4SM904GMMA31MMA_64x256x32_F32E5M2E5M2_SS_TNILNSP_7ScaleInE1ELSR_1EEEEEENS4_6LayoutINS5_IJSB_SD_SD_EEENS5_IJSD_NSA_ILi0EEESW_EEEEENS5_IJNS4_10UnderscoreESZ_SZ_EEEEENS4_23SM90_TMA_LOAD_MULTICASTENS4_14ComposedLayoutINS4_7SwizzleILi2ELi4ELi3EEENS4_18smem_ptr_flag_bitsILi8EEENSU_INS5_IJNSA_ILi8EEESI_EEENS5_IJSI_SD_EEEEEEEvNS4_8identityES12_S1C_vS1D_EENS_8epilogue10collective6detail29Sm90TmaWarpSpecializedAdapterINS1G_15DefaultEpilogueISK_SL_SL_NS1F_6thread17LinearCombinationISK_Li1EffLNS1K_9ScaleType4KindE0ELNS_15FloatRoundStyleE2ESK_EENS1_15EpilogueDefaultEEEEEvvEEEEvNT_6ParamsE)
        /*0020*/ 	.word	0x00000878
.L_16:


//--------------------- .nv.compat                --------------------------
	.section	.nv.compat,"",@"SHT_CUDA_COMPAT_INFO"
	.align	4
        /*0000*/ 	.byte	0x02, 0x09, 0x01, 0x00, 0x02, 0x02, 0x04, 0x00, 0x02, 0x05, 0x05, 0x00, 0x03, 0x07, 0x01, 0x01
        /*0010*/ 	.byte	0x02, 0x03, 0x01, 0x00, 0x02, 0x06, 0x01, 0x00, 0x04, 0x0b, 0x08, 0x00, 0x00, 0x00, 0x00, 0x00
        /*0020*/ 	.byte	0x00, 0x00, 0x00, 0x00


//--------------------- .nv.info._ZN7cutlass13device_kernelINS_4gemm6kernel13GemmUniversalIN4cute5tupleIJiiiiEEENS1_10collective13CollectiveMmaINS1_37MainloopSm90TmaGmmaWarpSpecializedFP8ILi7ENS5_IJNS4_1CILi2EEENSA_ILi4EEENSA_ILi1EEEEEENS1_35KernelTmaWarpSpecializedCooperativeEEENS5_IJNSA_ILi256EEESH_NSA_ILi64EEEEEENS_12float_e5m2_tENS5_IJlSD_lEEESK_SL_NS4_8TiledMMAINS4_8MMA_AtomIJNS4_4SM904GMMA31MMA_64x256x32_F32E5M2E5M2_SS_TNILNSP_7ScaleInE1ELSR_1EEEEEENS4_6LayoutINS5_IJSB_SD_SD_EEENS5_IJSD_NSA_ILi0EEESW_EEEEENS5_IJNS4_10UnderscoreESZ_SZ_EEEEENS4_23SM90_TMA_LOAD_MULTICASTENS4_14ComposedLayoutINS4_7SwizzleILi2ELi4ELi3EEENS4_18smem_ptr_flag_bitsILi8EEENSU_INS5_IJNSA_ILi8EEESI_EEENS5_IJSI_SD_EEEEEEEvNS4_8identityES12_S1C_vS1D_EENS_8epilogue10collective6detail29Sm90TmaWarpSpecializedAdapterINS1G_15DefaultEpilogueISK_SL_SL_NS1F_6thread17LinearCombinationISK_Li1EffLNS1K_9ScaleType4KindE0ELNS_15FloatRoundStyleE2ESK_EENS1_15EpilogueDefaultEEEEEvvEEEEvNT_6ParamsE --------------------------
	.section	.nv.info._ZN7cutlass13device_kernelINS_4gemm6kernel13GemmUniversalIN4cute5tupleIJiiiiEEENS1_10collective13CollectiveMmaINS1_37MainloopSm90TmaGmmaWarpSpecializedFP8ILi7ENS5_IJNS4_1CILi2EEENSA_ILi4EEENSA_ILi1EEEEEENS1_35KernelTmaWarpSpecializedCooperativeEEENS5_IJNSA_ILi256EEESH_NSA_ILi64EEEEEENS_12float_e5m2_tENS5_IJlSD_lEEESK_SL_NS4_8TiledMMAINS4_8MMA_AtomIJNS4_4SM904GMMA31MMA_64x256x32_F32E5M2E5M2_SS_TNILNSP_7ScaleInE1ELSR_1EEEEEENS4_6LayoutINS5_IJSB_SD_SD_EEENS5_IJSD_NSA_ILi0EEESW_EEEEENS5_IJNS4_10UnderscoreESZ_SZ_EEEEENS4_23SM90_TMA_LOAD_MULTICASTENS4_14ComposedLayoutINS4_7SwizzleILi2ELi4ELi3EEENS4_18smem_ptr_flag_bitsILi8EEENSU_INS5_IJNSA_ILi8EEESI_EEENS5_IJSI_SD_EEEEEEEvNS4_8identityES12_S1C_vS1D_EENS_8epilogue10collective6detail29Sm90TmaWarpSpecializedAdapterINS1G_15DefaultEpilogueISK_SL_SL_NS1F_6thread17LinearCombinationISK_Li1EffLNS1K_9ScaleType4KindE0ELNS_15FloatRoundStyleE2ESK_EENS1_15EpilogueDefaultEEEEEvvEEEEvNT_6ParamsE,"",@"SHT_CUDA_INFO"
	.sectionflags	@""
	.align	4


	//----- nvinfo : EIATTR_CUDA_API_VERSION
	.align		4
        /*0000*/ 	.byte	0x04, 0x37
        /*0002*/ 	.short	(.L_18 - .L_17)
.L_17:
        /*0004*/ 	.word	0x00000082


	//----- nvinfo : EIATTR_KPARAM_INFO
	.align		4
.L_18:
        /*0008*/ 	.byte	0x04, 0x17
        /*000a*/ 	.short	(.L_20 - .L_19)
.L_19:
        /*000c*/ 	.word	0x00000000
        /*0010*/ 	.short	0x0000
        /*0012*/ 	.short	0x0070
        /*0014*/ 	.byte	0x00, 0xf0, 0x01, 0x10


	//----- nvinfo : EIATTR_SPARSE_MMA_MASK
	.align		4
.L_20:
        /*0018*/ 	.byte	0x03, 0x50
        /*001a*/ 	.short	0x0000


	//----- nvinfo : EIATTR_MAXREG_COUNT
	.align		4
        /*001c*/ 	.byte	0x03, 0x1b
        /*001e*/ 	.short	0x00a8


	//----- nvinfo : EIATTR_NUM_BARRIERS
	.align		4
        /*0020*/ 	.byte	0x02, 0x4c
        /*0022*/ 	.byte	0x01
	.zero		1


	//----- nvinfo : EIATTR_ANNOTATIONS
	.align		4
        /*0024*/ 	.byte	0x04, 0x55
        /*0026*/ 	.short	(.L_22 - .L_21)


	//   ....[0]....
.L_21:
        /*0028*/ 	.word	0x00000001
        /*002c*/ 	.byte	0x90, 0x07, 0x00, 0x00, 0x01, 0x00, 0x00, 0x00, 0x60, 0x08, 0x00, 0x00, 0x01, 0x00, 0x00, 0x00
        /* <DEDUP_REMOVED lines=1583> */
        /*632c*/ 	.byte	0xc0, 0x57, 0x02, 0x00


	//----- nvinfo : EIATTR_MERCURY_ISA_VERSION
	.align		4
.L_22:
        /*6330*/ 	.byte	0x03, 0x5f
        /*6332*/ 	.short	0x0101


	//----- nvinfo : EIATTR_INT_WARP_WIDE_INSTR_OFFSETS
	.align		4
        /*6334*/ 	.byte	0x04, 0x31
        /*6336*/ 	.short	(.L_24 - .L_23)


	//   ....[0]....
.L_23:
        /*6338*/ 	.word	0x000005b0


	//   ....[1]....
        /*633c*/ 	.word	0x000005d0


	//   ....[2]....
        /*6340*/ 	.word	0x00000730


	//----- nvinfo : EIATTR_COOP_GROUP_MASK_REGIDS
	.align		4
.L_24:
        /*6344*/ 	.byte	0x04, 0x29
        /*6346*/ 	.short	(.L_26 - .L_25)


	//   ....[0]....
.L_25:
        /*6348*/ 	.word	0xffffffff


	//   ....[1]....
        /*634c*/ 	.word	0xffffffff


	//   ....[2]....
        /*6350*/ 	.word	0xffffffff


	//   ....[3]....
        /*6354*/ 	.word	0xffffffff


	//   ....[4]....
        /*6358*/ 	.word	0xffffffff


	//   ....[5]....
        /*635c*/ 	.word	0xffffffff


	//----- nvinfo : EIATTR_COOP_GROUP_INSTR_OFFSETS
	.align		4
.L_26:
        /*6360*/ 	.byte	0x04, 0x28
        /*6362*/ 	.short	(.L_28 - .L_27)


	//   ....[0]....
.L_27:
        /*6364*/ 	.word	0x00000070


	//   ....[1]....
        /*6368*/ 	.word	0x00000080


	//   ....[2]....
        /*636c*/ 	.word	0x000001a0


	//   ....[3]....
        /*6370*/ 	.word	0x00000420


	//   ....[4]....
        /*6374*/ 	.word	0x000008a0


	//   ....[5]....
        /*6378*/ 	.word	0x000029f0


	//----- nvinfo : EIATTR_REG_RECONFIG
	.align		4
.L_28:
        /*637c*/ 	.byte	0x01, 0x54
	.zero		2


	//----- nvinfo : EIATTR_MBARRIER_INSTR_OFFSETS
	.align		4
        /*6380*/ 	.byte	0x04, 0x39
        /*6382*/ 	.short	(.L_30 - .L_29)


	//   ....[0]....
.L_29:
        /*6384*/ 	.word	0x00000320
        /*6388*/ 	.word	0x000000ff
        /*638c*/ 	.word	0x00000000
        /*6390*/ 	.short	0x0100
        /*6392*/ 	.byte	0x09
	.zero		1


	//   ....[1]....
        /*6394*/ 	.word	0x00000330
        /*6398*/ 	.word	0x000000ff
        /*639c*/ 	.word	0x00000038
        /*63a0*/ 	.short	0x0100
        /*63a2*/ 	.byte	0x09
	.zero		1


	//   ....[2]....
        /*63a4*/ 	.word	0x00000340
        /*63a8*/ 	.word	0x000000ff
        /*63ac*/ 	.word	0x00000008
        /*63b0*/ 	.short	0x0100
        /*63b2*/ 	.byte	0x09
	.zero		1


	//   ....[3]....
        /*63b4*/ 	.word	0x00000350
        /*63b8*/ 	.word	0x000000ff
        /*63bc*/ 	.word	0x00000040
        /*63c0*/ 	.short	0x0100
        /*63c2*/ 	.byte	0x09
	.zero		1


	//   ....[4]....
        /*63c4*/ 	.word	0x00000360
        /*63c8*/ 	.word	0x000000ff
        /*63cc*/ 	.word	0x00000010
        /*63d0*/ 	.short	0x0100
        /*63d2*/ 	.byte	0x09
	.zero		1


	//   ....[5]....
        /*63d4*/ 	.word	0x00000370
        /*63d8*/ 	.word	0x000000ff
        /*63dc*/ 	.word	0x00000048
        /*63e0*/ 	.short	0x0100
        /*63e2*/ 	.byte	0x09
	.zero		1


	//   ....[6]....
        /*63e4*/ 	.word	0x00000380
        /*63e8*/ 	.word	0x000000ff
        /*63ec*/ 	.word	0x00000018
        /*63f0*/ 	.short	0x0100
        /*63f2*/ 	.byte	0x09
	.zero		1


	//   ....[7]....
        /*63f4*/ 	.word	0x00000390
        /*63f8*/ 	.word	0x000000ff
        /*63fc*/ 	.word	0x00000050
        /*6400*/ 	.short	0x0100
        /*6402*/ 	.byte	0x09
	.zero		1


	//   ....[8]....
        /*6404*/ 	.word	0x000003a0
        /*6408*/ 	.word	0x000000ff
        /*640c*/ 	.word	0x00000020
        /*6410*/ 	.short	0x0100
        /*6412*/ 	.byte	0x09
	.zero		1


	//   ....[9]....
        /*6414*/ 	.word	0x000003b0
        /*6418*/ 	.word	0x000000ff
        /*641c*/ 	.word	0x00000058
        /*6420*/ 	.short	0x0100
        /*6422*/ 	.byte	0x09
	.zero		1


	//   ....[10]....
        /*6424*/ 	.word	0x000003c0
        /*6428*/ 	.word	0x000000ff
        /*642c*/ 	.word	0x00000028
        /*6430*/ 	.short	0x0100
        /*6432*/ 	.byte	0x09
	.zero		1


	//   ....[11]....
        /*6434*/ 	.word	0x000003d0
        /*6438*/ 	.word	0x000000ff
        /*643c*/ 	.word	0x00000060
        /*6440*/ 	.short	0x0100
        /*6442*/ 	.byte	0x09
	.zero		1


	//   ....[12]....
        /*6444*/ 	.word	0x000003e0
        /*6448*/ 	.word	0x000000ff
        /*644c*/ 	.word	0x00000030
        /*6450*/ 	.short	0x0100
        /*6452*/ 	.byte	0x09
	.zero		1


	//   ....[13]....
        /*6454*/ 	.word	0x000003f0
        /*6458*/ 	.word	0x000000ff
        /*645c*/ 	.word	0x00000068
        /*6460*/ 	.short	0x0100
        /*6462*/ 	.byte	0x09
	.zero		1


	//   ....[14]....
        /*6464*/ 	.word	0x000007c0
        /*6468*/ 	.word	0x000000ff
        /*646c*/ 	.word	0x00000080
        /*6470*/ 	.short	0x0100
        /*6472*/ 	.byte	0x06
	.zero		1


	//   ....[15]....
        /*6474*/ 	.word	0x00000840
        /*6478*/ 	.word	0x000000ff
        /*647c*/ 	.word	0x00000088
        /*6480*/ 	.short	0x0100
        /*6482*/ 	.byte	0x06
	.zero		1


	//   ....[16]....
        /*6484*/ 	.word	0x00002df0
        /*6488*/ 	.word	0x000000ff
        /*648c*/ 	.word	0x00000000
        /*6490*/ 	.short	0x010a
        /*6492*/ 	.byte	0x06
	.zero		1


	//   ....[17]....
        /*6494*/ 	.word	0x00002e30
        /*6498*/ 	.word	0x000000ff
        /*649c*/ 	.word	0x00000000
        /*64a0*/ 	.short	0x010a
        /*64a2*/ 	.byte	0x06
	.zero		1


	//   ....[18]....
        /*64a4*/ 	.word	0x000071a0
        /*64a8*/ 	.word	0x000000ff
        /*64ac*/ 	.word	0x00000000
        /*64b0*/ 	.short	0x010a
        /*64b2*/ 	.byte	0x10
	.zero		1


	//   ....[19]....
        /*64b4*/ 	.word	0x000071e0
        /*64b8*/ 	.word	0x000000ff
        /*64bc*/ 	.word	0x00000000
        /*64c0*/ 	.short	0x010a
        /*64c2*/ 	.byte	0x10
	.zero		1


	//   ....[20]....
        /*64c4*/ 	.word	0x0000d170
        /*64c8*/ 	.word	0x00000002
        /*64cc*/ 	.word	0x00000000
        /*64d0*/ 	.short	0x0101
        /*64d2*/ 	.byte	0x3f
	.zero		1


	//   ....[21]....
        /*64d4*/ 	.word	0x00010c80
        /*64d8*/ 	.word	0x00000000
        /*64dc*/ 	.word	0x00000000
        /*64e0*/ 	.short	0x0101
        /*64e2*/ 	.byte	0x3f
	.zero		1


	//   ....[22]....
        /*64e4*/ 	.word	0x00024800
        /*64e8*/ 	.word	0x0000000c
        /*64ec*/ 	.word	0x00000038
        /*64f0*/ 	.short	0x010a
        /*64f2*/ 	.byte	0x3f
	.zero		1


	//   ....[23]....
        /*64f4*/ 	.word	0x00024bf0
        /*64f8*/ 	.word	0x00000003
        /*64fc*/ 	.word	0x00000088
        /*6500*/ 	.short	0x0101
        /*6502*/ 	.byte	0x3f
	.zero		1


	//   ....[24]....
        /*6504*/ 	.word	0x00025350
        /*6508*/ 	.word	0x00000003
        /*650c*/ 	.word	0x00000000
        /*6510*/ 	.short	0x010a
        /*6512*/ 	.byte	0x3f
	.zero		1


	//   ....[25]....
        /*6514*/ 	.word	0x000253e0
        /*6518*/ 	.word	0x00000003
        /*651c*/ 	.word	0x00000000
        /*6520*/ 	.short	0x010a
        /*6522*/ 	.byte	0x3f
	.zero		1


	//   ....[26]....
        /*6524*/ 	.word	0x00025470
        /*6528*/ 	.word	0x00000003
        /*652c*/ 	.word	0x00000000
        /*6530*/ 	.short	0x010a
        /*6532*/ 	.byte	0x3f
	.zero		1


	//   ....[27]....
        /*6534*/ 	.word	0x00025500
        /*6538*/ 	.word	0x00000003
        /*653c*/ 	.word	0x00000000
        /*6540*/ 	.short	0x010a
        /*6542*/ 	.byte	0x3f
	.zero		1


	//   ....[28]....
        /*6544*/ 	.word	0x00025590
        /*6548*/ 	.word	0x00000003
        /*654c*/ 	.word	0x00000000
        /*6550*/ 	.short	0x010a
        /*6552*/ 	.byte	0x3f
	.zero		1


	//   ....[29]....
        /*6554*/ 	.word	0x00025620
        /*6558*/ 	.word	0x00000003
        /*655c*/ 	.word	0x00000000
        /*6560*/ 	.short	0x010a
        /*6562*/ 	.byte	0x3f
	.zero		1


	//   ....[30]....
        /*6564*/ 	.word	0x000256b0
        /*6568*/ 	.word	0x00000003
        /*656c*/ 	.word	0x00000000
        /*6570*/ 	.short	0x010a
        /*6572*/ 	.byte	0x3f
	.zero		1


	//   ....[31]....
        /*6574*/ 	.word	0x00025720
        /*6578*/ 	.word	0x00000003
        /*657c*/ 	.word	0x00000000
        /*6580*/ 	.short	0x010a
        /*6582*/ 	.byte	0x3f
	.zero		1


	//   ....[32]....
        /*6584*/ 	.word	0x00025790
        /*6588*/ 	.word	0x00000000
        /*658c*/ 	.word	0x00000000
        /*6590*/ 	.short	0x010a
        /*6592*/ 	.byte	0x3f
	.zero		1


	//   ....[33]....
        /*6594*/ 	.word	0x00025870
        /*6598*/ 	.word	0x0000000c
        /*659c*/ 	.word	0x00000038
        /*65a0*/ 	.short	0x010a
        /*65a2*/ 	.byte	0x3f
	.zero		1


	//   ....[34]....
        /*65a4*/ 	.word	0x00025940
        /*65a8*/ 	.word	0x00000003
        /*65ac*/ 	.word	0x00000000
        /*65b0*/ 	.short	0x010a
        /*65b2*/ 	.byte	0x3f
	.zero		1


	//   ....[35]....
        /*65b4*/ 	.word	0x00025990
        /*65b8*/ 	.word	0x00000003
        /*65bc*/ 	.word	0x00000000
        /*65c0*/ 	.short	0x010a
        /*65c2*/ 	.byte	0x3f
	.zero		1


	//   ....[36]....
        /*65c4*/ 	.word	0x000259e0
        /*65c8*/ 	.word	0x00000003
        /*65cc*/ 	.word	0x00000000
        /*65d0*/ 	.short	0x010a
        /*65d2*/ 	.byte	0x3f
	.zero		1


	//   ....[37]....
        /*65d4*/ 	.word	0x00025a30
        /*65d8*/ 	.word	0x00000003
        /*65dc*/ 	.word	0x00000000
        /*65e0*/ 	.short	0x010a
        /*65e2*/ 	.byte	0x3f
	.zero		1


	//   ....[38]....
        /*65e4*/ 	.word	0x00025a80
        /*65e8*/ 	.word	0x00000003
        /*65ec*/ 	.word	0x00000000
        /*65f0*/ 	.short	0x010a
        /*65f2*/ 	.byte	0x3f
	.zero		1


	//   ....[39]....
        /*65f4*/ 	.word	0x00025ad0
        /*65f8*/ 	.word	0x00000003
        /*65fc*/ 	.word	0x00000000
        /*6600*/ 	.short	0x010a
        /*6602*/ 	.byte	0x3f
	.zero		1


	//----- nvinfo : EIATTR_NUM_MBARRIERS
	.align		4
.L_30:
        /*6604*/ 	.byte	0x03, 0x38
        /*6606*/ 	.short	0x0010


	//----- nvinfo : EIATTR_EXIT_INSTR_OFFSETS
	.align		4
        /*6608*/ 	.byte	0x04, 0x1c
        /*660a*/ 	.short	(.L_32 - .L_31)


	//   ....[0]....
.L_31:
        /*660c*/ 	.word	0x00000a30


	//   ....[1]....
        /*6610*/ 	.word	0x000012d0


	//   ....[2]....
        /*6614*/ 	.word	0x00023e10


	//   ....[3]....
        /*6618*/ 	.word	0x000243b0


	//   ....[4]....
        /*661c*/ 	.word	0x00025700


	//----- nvinfo : EIATTR_MAX_THREADS
	.align		4
.L_32:
        /*6620*/ 	.byte	0x04, 0x05
        /*6622*/ 	.short	(.L_34 - .L_33)
.L_33:
        /*6624*/ 	.word	0x00000180
        /*6628*/ 	.word	0x00000001
        /*662c*/ 	.word	0x00000001


	//----- nvinfo : EIATTR_CRS_STACK_SIZE
	.align		4
.L_34:
        /*6630*/ 	.byte	0x04, 0x1e
        /*6632*/ 	.short	(.L_36 - .L_35)
.L_35:
        /*6634*/ 	.word	0x00000000


	//----- nvinfo : EIATTR_CBANK_PARAM_SIZE
	.align		4
.L_36:
        /*6638*/ 	.byte	0x03, 0x19
        /*663a*/ 	.short	0x0470


	//----- nvinfo : EIATTR_PARAM_CBANK
	.align		4
        /*663c*/ 	.byte	0x04, 0x0a
        /*663e*/ 	.short	(.L_38 - .L_37)
	.align		4
.L_37:
        /*6640*/ 	.word	index@(.nv.constant0._ZN7cutlass13device_kernelINS_4gemm6kernel13GemmUniversalIN4cute5tupleIJiiiiEEENS1_10collective13CollectiveMmaINS1_37MainloopSm90TmaGmmaWarpSpecializedFP8ILi7ENS5_IJNS4_1CILi2EEENSA_ILi4EEENSA_ILi1EEEEEENS1_35KernelTmaWarpSpecializedCooperativeEEENS5_IJNSA_ILi256EEESH_NSA_ILi64EEEEEENS_12float_e5m2_tENS5_IJlSD_lEEESK_SL_NS4_8TiledMMAINS4_8MMA_AtomIJNS4_4SM904GMMA31MMA_64x256x32_F32E5M2E5M2_SS_TNILNSP_7ScaleInE1ELSR_1EEEEEENS4_6LayoutINS5_IJSB_SD_SD_EEENS5_IJSD_NSA_ILi0EEESW_EEEEENS5_IJNS4_10UnderscoreESZ_SZ_EEEEENS4_23SM90_TMA_LOAD_MULTICASTENS4_14ComposedLayoutINS4_7SwizzleILi2ELi4ELi3EEENS4_18smem_ptr_flag_bitsILi8EEENSU_INS5_IJNSA_ILi8EEESI_EEENS5_IJSI_SD_EEEEEEEvNS4_8identityES12_S1C_vS1D_EENS_8epilogue10collective6detail29Sm90TmaWarpSpecializedAdapterINS1G_15DefaultEpilogueISK_SL_SL_NS1F_6thread17LinearCombinationISK_Li1EffLNS1K_9ScaleType4KindE0ELNS_15FloatRoundStyleE2ESK_EENS1_15EpilogueDefaultEEEEEvvEEEEvNT_6ParamsE)
        /*6644*/ 	.short	0x0210
        /*6646*/ 	.short	0x0470


	//----- nvinfo : EIATTR_SW_WAR
	.align		4
.L_38:
        /*6648*/ 	.byte	0x04, 0x36
        /*664a*/ 	.short	(.L_40 - .L_39)
.L_39:
        /*664c*/ 	.word	0x00000008
.L_40:


//--------------------- .nv.callgraph             --------------------------
	.section	.nv.callgraph,"",@"SHT_CUDA_CALLGRAPH"
	.align	4
	.sectionentsize	8
	.align		4
        /*0000*/ 	.word	0x00000000
	.align		4
        /*0004*/ 	.word	0xffffffff
	.align		4
        /*0008*/ 	.word	0x00000000
	.align		4
        /*000c*/ 	.word	0xfffffffe
	.align		4
        /*0010*/ 	.word	0x00000000
	.align		4
        /*0014*/ 	.word	0xfffffffd
	.align		4
        /*0018*/ 	.word	0x00000000
	.align		4
        /*001c*/ 	.word	0xfffffffc


//--------------------- .nv.constant4             --------------------------
	.section	.nv.constant4,"a",@progbits
	.align	8
	.align		8
.nv.constant4:
        /*0000*/ 	.dword	_ZN40_INTERNAL_f98e6974_4_k_cu_6f53bd66_279174cuda3std3__45__cpo5beginE
	.align		8
        /*0008*/ 	.dword	_ZN40_INTERNAL_f98e6974_4_k_cu_6f53bd66_279174cuda3std3__45__cpo3endE
	.align		8
        /*0010*/ 	.dword	_ZN40_INTERNAL_f98e6974_4_k_cu_6f53bd66_279174cuda3std3__45__cpo6cbeginE
	.align		8
        /*0018*/ 	.dword	_ZN40_INTERNAL_f98e6974_4_k_cu_6f53bd66_279174cuda3std3__45__cpo4cendE
	.align		8
        /*0020*/ 	.dword	_ZN40_INTERNAL_f98e6974_4_k_cu_6f53bd66_279174cuda3std3__442_GLOBAL__N__f98e6974_4_k_cu_6f53bd66_279176ignoreE
	.align		8
        /*0028*/ 	.dword	_ZN40_INTERNAL_f98e6974_4_k_cu_6f53bd66_279174cuda3std3__419piecewise_constructE
	.align		8
        /*0030*/ 	.dword	_ZN40_INTERNAL_f98e6974_4_k_cu_6f53bd66_279174cuda3std3__48in_placeE
	.align		8
        /*0038*/ 	.dword	_ZN40_INTERNAL_f98e6974_4_k_cu_6f53bd66_279174cuda3std6ranges3__45__cpo4swapE
	.align		8
        /*0040*/ 	.dword	_ZN40_INTERNAL_f98e6974_4_k_cu_6f53bd66_279174cuda3std6ranges3__45__cpo9iter_moveE
	.align		8
        /*0048*/ 	.dword	_ZN40_INTERNAL_f98e6974_4_k_cu_6f53bd66_279174cute7productE
	.align		8
        /*0050*/ 	.dword	_ZN40_INTERNAL_f98e6974_4_k_cu_6f53bd66_279174cute1_E


//--------------------- .text._ZN7cutlass13device_kernelINS_4gemm6kernel13GemmUniversalIN4cute5tupleIJiiiiEEENS1_10collective13CollectiveMmaINS1_37MainloopSm90TmaGmmaWarpSpecializedFP8ILi7ENS5_IJNS4_1CILi2EEENSA_ILi4EEENSA_ILi1EEEEEENS1_35KernelTmaWarpSpecializedCooperativeEEENS5_IJNSA_ILi256EEESH_NSA_ILi64EEEEEENS_12float_e5m2_tENS5_IJlSD_lEEESK_SL_NS4_8TiledMMAINS4_8MMA_AtomIJNS4_4SM904GMMA31MMA_64x256x32_F32E5M2E5M2_SS_TNILNSP_7ScaleInE1ELSR_1EEEEEENS4_6LayoutINS5_IJSB_SD_SD_EEENS5_IJSD_NSA_ILi0EEESW_EEEEENS5_IJNS4_10UnderscoreESZ_SZ_EEEEENS4_23SM90_TMA_LOAD_MULTICASTENS4_14ComposedLayoutINS4_7SwizzleILi2ELi4ELi3EEENS4_18smem_ptr_flag_bitsILi8EEENSU_INS5_IJNSA_ILi8EEESI_EEENS5_IJSI_SD_EEEEEEEvNS4_8identityES12_S1C_vS1D_EENS_8epilogue10collective6detail29Sm90TmaWarpSpecializedAdapterINS1G_15DefaultEpilogueISK_SL_SL_NS1F_6thread17LinearCombinationISK_Li1EffLNS1K_9ScaleType4KindE0ELNS_15FloatRoundStyleE2ESK_EENS1_15EpilogueDefaultEEEEEvvEEEEvNT_6ParamsE --------------------------
	.section	.text._ZN7cutlass13device_kernelINS_4gemm6kernel13GemmUniversalIN4cute5tupleIJiiiiEEENS1_10collective13CollectiveMmaINS1_37MainloopSm90TmaGmmaWarpSpecializedFP8ILi7ENS5_IJNS4_1CILi2EEENSA_ILi4EEENSA_ILi1EEEEEENS1_35KernelTmaWarpSpecializedCooperativeEEENS5_IJNSA_ILi256EEESH_NSA_ILi64EEEEEENS_12float_e5m2_tENS5_IJlSD_lEEESK_SL_NS4_8TiledMMAINS4_8MMA_AtomIJNS4_4SM904GMMA31MMA_64x256x32_F32E5M2E5M2_SS_TNILNSP_7ScaleInE1ELSR_1EEEEEENS4_6LayoutINS5_IJSB_SD_SD_EEENS5_IJSD_NSA_ILi0EEESW_EEEEENS5_IJNS4_10UnderscoreESZ_SZ_EEEEENS4_23SM90_TMA_LOAD_MULTICASTENS4_14ComposedLayoutINS4_7SwizzleILi2ELi4ELi3EEENS4_18smem_ptr_flag_bitsILi8EEENSU_INS5_IJNSA_ILi8EEESI_EEENS5_IJSI_SD_EEEEEEEvNS4_8identityES12_S1C_vS1D_EENS_8epilogue10collective6detail29Sm90TmaWarpSpecializedAdapterINS1G_15DefaultEpilogueISK_SL_SL_NS1F_6thread17LinearCombinationISK_Li1EffLNS1K_9ScaleType4KindE0ELNS_15FloatRoundStyleE2ESK_EENS1_15EpilogueDefaultEEEEEvvEEEEvNT_6ParamsE,"ax",@progbits
	.align	128
.text._ZN7cutlass13device_kernelINS_4gemm6kernel13GemmUniversalIN4cute5tupleIJiiiiEEENS1_10collective13CollectiveMmaINS1_37MainloopSm90TmaGmmaWarpSpecializedFP8ILi7ENS5_IJNS4_1CILi2EEENSA_ILi4EEENSA_ILi1EEEEEENS1_35KernelTmaWarpSpecializedCooperativeEEENS5_IJNSA_ILi256EEESH_NSA_ILi64EEEEEENS_12float_e5m2_tENS5_IJlSD_lEEESK_SL_NS4_8TiledMMAINS4_8MMA_AtomIJNS4_4SM904GMMA31MMA_64x256x32_F32E5M2E5M2_SS_TNILNSP_7ScaleInE1ELSR_1EEEEEENS4_6LayoutINS5_IJSB_SD_SD_EEENS5_IJSD_NSA_ILi0EEESW_EEEEENS5_IJNS4_10UnderscoreESZ_SZ_EEEEENS4_23SM90_TMA_LOAD_MULTICASTENS4_14ComposedLayoutINS4_7SwizzleILi2ELi4ELi3EEENS4_18smem_ptr_flag_bitsILi8EEENSU_INS5_IJNSA_ILi8EEESI_EEENS5_IJSI_SD_EEEEEEEvNS4_8identityES12_S1C_vS1D_EENS_8epilogue10collective6detail29Sm90TmaWarpSpecializedAdapterINS1G_15DefaultEpilogueISK_SL_SL_NS1F_6thread17LinearCombinationISK_Li1EffLNS1K_9ScaleType4KindE0ELNS_15FloatRoundStyleE2ESK_EENS1_15EpilogueDefaultEEEEEvvEEEEvNT_6ParamsE:
        .type           _ZN7cutlass13device_kernelINS_4gemm6kernel13GemmUniversalIN4cute5tupleIJiiiiEEENS1_10collective13CollectiveMmaINS1_37MainloopSm90TmaGmmaWarpSpecializedFP8ILi7ENS5_IJNS4_1CILi2EEENSA_ILi4EEENSA_ILi1EEEEEENS1_35KernelTmaWarpSpecializedCooperativeEEENS5_IJNSA_ILi256EEESH_NSA_ILi64EEEEEENS_12float_e5m2_tENS5_IJlSD_lEEESK_SL_NS4_8TiledMMAINS4_8MMA_AtomIJNS4_4SM904GMMA31MMA_64x256x32_F32E5M2E5M2_SS_TNILNSP_7ScaleInE1ELSR_1EEEEEENS4_6LayoutINS5_IJSB_SD_SD_EEENS5_IJSD_NSA_ILi0EEESW_EEEEENS5_IJNS4_10UnderscoreESZ_SZ_EEEEENS4_23SM90_TMA_LOAD_MULTICASTENS4_14ComposedLayoutINS4_7SwizzleILi2ELi4ELi3EEENS4_18smem_ptr_flag_bitsILi8EEENSU_INS5_IJNSA_ILi8EEESI_EEENS5_IJSI_SD_EEEEEEEvNS4_8identityES12_S1C_vS1D_EENS_8epilogue10collective6detail29Sm90TmaWarpSpecializedAdapterINS1G_15DefaultEpilogueISK_SL_SL_NS1F_6thread17LinearCombinationISK_Li1EffLNS1K_9ScaleType4KindE0ELNS_15FloatRoundStyleE2ESK_EENS1_15EpilogueDefaultEEEEEvvEEEEvNT_6ParamsE,@function
        .size           _ZN7cutlass13device_kernelINS_4gemm6kernel13GemmUniversalIN4cute5tupleIJiiiiEEENS1_10collective13CollectiveMmaINS1_37MainloopSm90TmaGmmaWarpSpecializedFP8ILi7ENS5_IJNS4_1CILi2EEENSA_ILi4EEENSA_ILi1EEEEEENS1_35KernelTmaWarpSpecializedCooperativeEEENS5_IJNSA_ILi256EEESH_NSA_ILi64EEEEEENS_12float_e5m2_tENS5_IJlSD_lEEESK_SL_NS4_8TiledMMAINS4_8MMA_AtomIJNS4_4SM904GMMA31MMA_64x256x32_F32E5M2E5M2_SS_TNILNSP_7ScaleInE1ELSR_1EEEEEENS4_6LayoutINS5_IJSB_SD_SD_EEENS5_IJSD_NSA_ILi0EEESW_EEEEENS5_IJNS4_10UnderscoreESZ_SZ_EEEEENS4_23SM90_TMA_LOAD_MULTICASTENS4_14ComposedLayoutINS4_7SwizzleILi2ELi4ELi3EEENS4_18smem_ptr_flag_bitsILi8EEENSU_INS5_IJNSA_ILi8EEESI_EEENS5_IJSI_SD_EEEEEEEvNS4_8identityES12_S1C_vS1D_EENS_8epilogue10collective6detail29Sm90TmaWarpSpecializedAdapterINS1G_15DefaultEpilogueISK_SL_SL_NS1F_6thread17LinearCombinationISK_Li1EffLNS1K_9ScaleType4KindE0ELNS_15FloatRoundStyleE2ESK_EENS1_15EpilogueDefaultEEEEEvvEEEEvNT_6ParamsE,(.L_x_596 - _ZN7cutlass13device_kernelINS_4gemm6kernel13GemmUniversalIN4cute5tupleIJiiiiEEENS1_10collective13CollectiveMmaINS1_37MainloopSm90TmaGmmaWarpSpecializedFP8ILi7ENS5_IJNS4_1CILi2EEENSA_ILi4EEENSA_ILi1EEEEEENS1_35KernelTmaWarpSpecializedCooperativeEEENS5_IJNSA_ILi256EEESH_NSA_ILi64EEEEEENS_12float_e5m2_tENS5_IJlSD_lEEESK_SL_NS4_8TiledMMAINS4_8MMA_AtomIJNS4_4SM904GMMA31MMA_64x256x32_F32E5M2E5M2_SS_TNILNSP_7ScaleInE1ELSR_1EEEEEENS4_6LayoutINS5_IJSB_SD_SD_EEENS5_IJSD_NSA_ILi0EEESW_EEEEENS5_IJNS4_10UnderscoreESZ_SZ_EEEEENS4_23SM90_TMA_LOAD_MULTICASTENS4_14ComposedLayoutINS4_7SwizzleILi2ELi4ELi3EEENS4_18smem_ptr_flag_bitsILi8EEENSU_INS5_IJNSA_ILi8EEESI_EEENS5_IJSI_SD_EEEEEEEvNS4_8identityES12_S1C_vS1D_EENS_8epilogue10collective6detail29Sm90TmaWarpSpecializedAdapterINS1G_15DefaultEpilogueISK_SL_SL_NS1F_6thread17LinearCombinationISK_Li1EffLNS1K_9ScaleType4KindE0ELNS_15FloatRoundStyleE2ESK_EENS1_15EpilogueDefaultEEEEEvvEEEEvNT_6ParamsE)
        .other          _ZN7cutlass13device_kernelINS_4gemm6kernel13GemmUniversalIN4cute5tupleIJiiiiEEENS1_10collective13CollectiveMmaINS1_37MainloopSm90TmaGmmaWarpSpecializedFP8ILi7ENS5_IJNS4_1CILi2EEENSA_ILi4EEENSA_ILi1EEEEEENS1_35KernelTmaWarpSpecializedCooperativeEEENS5_IJNSA_ILi256EEESH_NSA_ILi64EEEEEENS_12float_e5m2_tENS5_IJlSD_lEEESK_SL_NS4_8TiledMMAINS4_8MMA_AtomIJNS4_4SM904GMMA31MMA_64x256x32_F32E5M2E5M2_SS_TNILNSP_7ScaleInE1ELSR_1EEEEEENS4_6LayoutINS5_IJSB_SD_SD_EEENS5_IJSD_NSA_ILi0EEESW_EEEEENS5_IJNS4_10UnderscoreESZ_SZ_EEEEENS4_23SM90_TMA_LOAD_MULTICASTENS4_14ComposedLayoutINS4_7SwizzleILi2ELi4ELi3EEENS4_18smem_ptr_flag_bitsILi8EEENSU_INS5_IJNSA_ILi8EEESI_EEENS5_IJSI_SD_EEEEEEEvNS4_8identityES12_S1C_vS1D_EENS_8epilogue10collective6detail29Sm90TmaWarpSpecializedAdapterINS1G_15DefaultEpilogueISK_SL_SL_NS1F_6thread17LinearCombinationISK_Li1EffLNS1K_9ScaleType4KindE0ELNS_15FloatRoundStyleE2ESK_EENS1_15EpilogueDefaultEEEEEvvEEEEvNT_6ParamsE,@"STO_CUDA_ENTRY STV_DEFAULT"
_ZN7cutlass13device_kernelINS_4gemm6kernel13GemmUniversalIN4cute5tupleIJiiiiEEENS1_10collective13CollectiveMmaINS1_37MainloopSm90TmaGmmaWarpSpecializedFP8ILi7ENS5_IJNS4_1CILi2EEENSA_ILi4EEENSA_ILi1EEEEEENS1_35KernelTmaWarpSpecializedCooperativeEEENS5_IJNSA_ILi256EEESH_NSA_ILi64EEEEEENS_12float_e5m2_tENS5_IJlSD_lEEESK_SL_NS4_8TiledMMAINS4_8MMA_AtomIJNS4_4SM904GMMA31MMA_64x256x32_F32E5M2E5M2_SS_TNILNSP_7ScaleInE1ELSR_1EEEEEENS4_6LayoutINS5_IJSB_SD_SD_EEENS5_IJSD_NSA_ILi0EEESW_EEEEENS5_IJNS4_10UnderscoreESZ_SZ_EEEEENS4_23SM90_TMA_LOAD_MULTICASTENS4_14ComposedLayoutINS4_7SwizzleILi2ELi4ELi3EEENS4_18smem_ptr_flag_bitsILi8EEENSU_INS5_IJNSA_ILi8EEESI_EEENS5_IJSI_SD_EEEEEEEvNS4_8identityES12_S1C_vS1D_EENS_8epilogue10collective6detail29Sm90TmaWarpSpecializedAdapterINS1G_15DefaultEpilogueISK_SL_SL_NS1F_6thread17LinearCombinationISK_Li1EffLNS1K_9ScaleType4KindE0ELNS_15FloatRoundStyleE2ESK_EENS1_15EpilogueDefaultEEEEEvvEEEEvNT_6ParamsE:
[----:B------:R-:W0:Y:S02]  /*0000*/  LDC R1, c[0x0][0x28] ;  /* 0x00000a00ff017b82 */ /* 0x000e240000000800 */
[----:B0-----:R-:W-:Y:S01]  /*0010*/  VIADD R1, R1, 0xfffff788 ;  /* 0xfffff78801017836 */ /* 0x001fe20000000000 */
[----:B------:R-:W0:Y:S01]  /*0020*/  S2R R4, SR_TID.X ;  /* 0x0000000000047919 */ /* 0x000e220000002100 */
[----:B------:R-:W-:Y:S01]  /*0030*/  ELECT P0, URZ, PT ;  /* 0x00000000003f782f */ /* 0x000fe20003800000 */
[----:B------:R-:W-:Y:S01]  /*0040*/  BSSY B0, `(.L_x_0) ;  /* 0x0000015000007945 */ /* 0x000fe20003800000 */
[--C-:B0-----:R-:W-:Y:S02]  /*0050*/  SHF.R.U32.HI R0, RZ, 0x5, R4.reuse ;  /* 0x00000005ff007819 */ /* 0x101fe40000011604 */
[----:B------:R-:W-:-:S03]  /*0060*/  SHF.R.U32.HI R2, RZ, 0x7, R4 ;  /* 0x00000007ff027819 */ /* 0x000fc60000011604 */
[----:B------:R-:W0:Y:S04]  /*0070*/  SHFL.IDX PT, R3, R0, RZ, 0x1f ;  /* 0x00001fff00037589 */ /* 0x000e2800000e0000 */
[----:B------:R-:W1:Y:S01]  /*0080*/  SHFL.IDX PT, R2, R2, RZ, 0x1f ;  /* 0x00001fff02027589 */ /* 0x000e6200000e0000 */
[----:B0-----:R-:W-:Y:S02]  /*0090*/  R2UR UR4, R3 ;  /* 0x00000000030472ca */ /* 0x001fe400000e0000 */
[----:B-1----:R-:W-:-:S11]  /*00a0*/  R2UR UR6, R2 ;  /* 0x00000000020672ca */ /* 0x002fd600000e0000 */
[----:B------:R-:W-:Y:S02]  /*00b0*/  USHF.R.S32.HI UR5, URZ, 0x1f, UR4 ;  /* 0x0000001f3f057899 */ /* 0x000fe40008011404 */
[----:B------:R-:W-:Y:S02]  /*00c0*/  ISETP.NE.OR P0, PT, RZ, UR4, !P0 ;  /* 0x00000004ff007c0c */ /* 0x000fe4000c705670 */
[----:B------:R-:W-:-:S04]  /*00d0*/  ULEA.HI UR5, UR5, UR4, URZ, 0x2 ;  /* 0x0000000405057291 */ /* 0x000fc8000f8f103f */
[----:B------:R-:W-:-:S04]  /*00e0*/  ULOP3.LUT UR5, UR5, 0xfffffffc, URZ, 0xc0, !UPT ;  /* 0xfffffffc05057892 */ /* 0x000fc8000f8ec03f */
[----:B------:R-:W-:-:S03]  /*00f0*/  UIADD3 UR8, UR4, -UR5, URZ ;  /* 0x8000000504087290 */ /* 0x000fc6000fffe03f */
[----:B------:R-:W-:Y:S09]  /*0100*/  @P0 BRA `(.L_x_1) ;  /* 0x0000000000200947 */ /* 0x000ff20003800000 */
[----:B------:R-:W-:Y:S02]  /*0110*/  ULDC.64 UR4, c[0x0][0x198] ;  /* 0x0000660000047ab9 */ /* 0x000fe40000000a00 */
[----:B------:R-:W-:Y:S02]  /*0120*/  UIADD3 UR10, UP0, UR4, 0xf0, URZ ;  /* 0x000000f0040a7890 */ /* 0x000fe4000ff1e03f */
[----:B------:R-:W-:Y:S02]  /*0130*/  UIADD3 UR4, UP1, UR4, 0x1f0, URZ ;  /* 0x000001f004047890 */ /* 0x000fe4000ff3e03f */
[----:B------:R-:W-:Y:S02]  /*0140*/  UIADD3.X UR11, URZ, UR5, URZ, UP0, !UPT ;  /* 0x000000053f0b7290 */ /* 0x000fe400087fe43f */
[----:B------:R-:W-:-:S07]  /*0150*/  UIADD3.X UR5, URZ, UR5, URZ, UP1, !UPT ;  /* 0x000000053f057290 */ /* 0x000fce0008ffe43f */
[----:B------:R0:W-:Y:S02]  /*0160*/  UTMACCTL.PF [UR10] ;  /* 0x000000000a0079b9 */ /* 0x0001e40008040000 */
[----:B------:R0:W-:Y:S02]  /*0170*/  UTMACCTL.PF [UR4] ;  /* 0x00000000040079b9 */ /* 0x0001e40008040000 */
[----:B0-----:R-:W-:Y:S01]  /*0180*/  NOP ;  /* 0x0000000000007918 */ /* 0x001fe20000000000 */
.L_x_1:
[----:B------:R-:W-:Y:S05]  /*0190*/  BSYNC B0 ;  /* 0x0000000000007941 */ /* 0x000fea0003800000 */
.L_x_0:
[----:B------:R-:W0:Y:S01]  /*01a0*/  SHFL.IDX PT, R3, R0, RZ, 0x1f ;  /* 0x00001fff00037589 */ /* 0x000e2200000e0000 */
[----:B------:R-:W-:Y:S01]  /*01b0*/  UISETP.NE.AND UP0, UPT, UR8, 0x3, UPT ;  /* 0x000000030800788c */ /* 0x000fe2000bf05270 */
[----:B------:R-:W-:Y:S01]  /*01c0*/  ISETP.NE.AND P1, PT, RZ, UR6, PT ;  /* 0x00000006ff007c0c */ /* 0x000fe2000bf25270 */
[----:B------:R-:W-:Y:S02]  /*01d0*/  UIADD3 UR10, UR6, -0x1, URZ ;  /* 0xffffffff060a7890 */ /* 0x000fe4000fffe03f */
[----:B------:R-:W-:Y:S02]  /*01e0*/  UISETP.EQ.OR UP0, UPT, UR8, URZ, !UP0 ;  /* 0x0000003f0800728c */ /* 0x000fe4000c702670 */
[----:B------:R-:W-:Y:S02]  /*01f0*/  UISETP.GE.U32.AND UP1, UPT, UR10, 0x2, UPT ;  /* 0x000000020a00788c */ /* 0x000fe4000bf26070 */
[----:B------:R-:W-:-:S04]  /*0200*/  UISETP.EQ.AND UP0, UPT, UR6, URZ, UP0 ;  /* 0x0000003f0600728c */ /* 0x000fc80008702270 */
[----:B------:R-:W-:-:S04]  /*0210*/  USEL UR13, URZ, 0x1, !UP0 ;  /* 0x000000013f0d7887 */ /* 0x000fc8000c000000 */
[----:B------:R-:W-:Y:S01]  /*0220*/  USEL UR13, UR13, 0x2, UP1 ;  /* 0x000000020d0d7887 */ /* 0x000fe20008800000 */
[----:B0-----:R-:W-:-:S13]  /*0230*/  ISETP.NE.AND P0, PT, R3, RZ, PT ;  /* 0x000000ff0300720c */ /* 0x001fda0003f05270 */
[----:B------:R-:W-:Y:S05]  /*0240*/  @P0 BRA `(.L_x_2) ;  /* 0x0000000000700947 */ /* 0x000fea0003800000 */
[----:B------:R-:W0:Y:S01]  /*0250*/  S2UR UR9, SR_CgaCtaId ;  /* 0x00000000000979c3 */ /* 0x000e220000008800 */
[----:B------:R-:W-:Y:S01]  /*0260*/  UMOV UR4, 0x400 ;  /* 0x0000040000047882 */ /* 0x000fe20000000000 */
[----:B------:R-:W-:Y:S01]  /*0270*/  UMOV UR5, 0x1 ;  /* 0x0000000100057882 */ /* 0x000fe20000000000 */
[----:B------:R-:W-:Y:S01]  /*0280*/  UMOV UR6, 0xa ;  /* 0x0000000a00067882 */ /* 0x000fe20000000000 */
[----:B------:R-:W-:Y:S01]  /*0290*/  ELECT P0, URZ, PT ;  /* 0x00000000003f782f */ /* 0x000fe20003800000 */
[----:B------:R-:W-:-:S04]  /*02a0*/  UIADD3 UR6, -UR6, 0x100000, URZ ;  /* 0x0010000006067890 */ /* 0x000fc8000fffe13f */
[----:B------:R-:W-:Y:S02]  /*02b0*/  USHF.L.U32 UR7, UR6, 0xb, URZ ;  /* 0x0000000b06077899 */ /* 0x000fe4000800063f */
[----:B------:R-:W-:Y:S02]  /*02c0*/  USHF.L.U32 UR6, UR6, 0x1, URZ ;  /* 0x0000000106067899 */ /* 0x000fe4000800063f */
[----:B0-----:R-:W-:Y:S02]  /*02d0*/  ULEA UR9, UR9, UR4, 0x18 ;  /* 0x0000000409097291 */ /* 0x001fe4000f8ec03f */
[----:B------:R-:W-:-:S04]  /*02e0*/  UIADD3 UR4, -UR5, 0x100000, URZ ;  /* 0x0010000005047890 */ /* 0x000fc8000fffe13f */
[----:B------:R-:W-:Y:S02]  /*02f0*/  USHF.L.U32 UR5, UR4, 0xb, URZ ;  /* 0x0000000b04057899 */ /* 0x000fe4000800063f */
[----:B------:R-:W-:Y:S01]  /*0300*/  USHF.L.U32 UR4, UR4, 0x1, URZ ;  /* 0x0000000104047899 */ /* 0x000fe2000800063f */
[----:B------:R-:W0:Y:S11]  /*0310*/  FENCE.VIEW.ASYNC.S ;  /* 0x00000000000073c6 */ /* 0x000e360000000000 */
[----:B0-----:R0:W1:Y:S01]  /*0320*/  SYNCS.EXCH.64 URZ, [UR9], UR4 ;  /* 0x00000004093f75b2 */ /* 0x0010620008000100 */
[----:B------:R0:W2:Y:S01]  /*0330*/  SYNCS.EXCH.64 URZ, [UR9+0x38], UR6 ;  /* 0x00003806093f75b2 */ /* 0x0000a20008000100 */
[----:B------:R0:W3:Y:S01]  /*0340*/  SYNCS.EXCH.64 URZ, [UR9+0x8], UR4 ;  /* 0x00000804093f75b2 */ /* 0x0000e20008000100 */
[----:B------:R0:W4:Y:S01]  /*0350*/  SYNCS.EXCH.64 URZ, [UR9+0x40], UR6 ;  /* 0x00004006093f75b2 */ /* 0x0001220008000100 */
[----:B------:R0:W0:Y:S01]  /*0360*/  SYNCS.EXCH.64 URZ, [UR9+0x10], UR4 ;  /* 0x00001004093f75b2 */ /* 0x0000220008000100 */
        /* <DEDUP_REMOVED lines=9> */
[----:B------:R-:W-:Y:S01]  /*0400*/  NOP ;  /* 0x0000000000007918 */ /* 0x000fe20000000000 */
.L_x_2:
[----:B------:R-:W-:Y:S01]  /*0410*/  SHF.R.S32.HI R2, RZ, 0x1f, R4 ;  /* 0x0000001fff027819 */ /* 0x000fe20000011404 */
[----:B------:R-:W5:Y:S01]  /*0420*/  SHFL.IDX PT, R0, R0, RZ, 0x1f ;  /* 0x00001fff00007589 */ /* 0x000f6200000e0000 */
[----:B0-----:R-:W0:Y:S01]  /*0430*/  S2UR UR9, SR_CTAID.X ;  /* 0x00000000000979c3 */ /* 0x001e220000002500 */
[----:B------:R-:W-:Y:S02]  /*0440*/  ELECT P0, URZ, PT ;  /* 0x00000000003f782f */ /* 0x000fe40003800000 */
[----:B------:R-:W-:Y:S01]  /*0450*/  LEA.HI R2, R2, R4, RZ, 0x7 ;  /* 0x0000000402027211 */ /* 0x000fe200078f38ff */
[----:B------:R-:W-:Y:S01]  /*0460*/  ULDC UR4, c[0x0][0x150] ;  /* 0x0000540000047ab9 */ /* 0x000fe20000000800 */
[----:B------:R-:W-:Y:S01]  /*0470*/  SHF.R.S32.HI R6, RZ, 0x1f, R3 ;  /* 0x0000001fff067819 */ /* 0x000fe20000011403 */
[----:B------:R-:W-:Y:S01]  /*0480*/  NOP ;  /* 0x0000000000007918 */ /* 0x000fe20000000000 */
[----:B------:R-:W-:Y:S01]  /*0490*/  LOP3.LUT R2, R2, 0xffffff80, RZ, 0xc0, !PT ;  /* 0xffffff8002027812 */ /* 0x000fe200078ec0ff */
[----:B------:R-:W-:Y:S01]  /*04a0*/  NOP ;  /* 0x0000000000007918 */ /* 0x000fe20000000000 */
[----:B------:R-:W-:Y:S01]  /*04b0*/  LEA.HI R6, R6, R3, RZ, 0x2 ;  /* 0x0000000306067211 */ /* 0x000fe200078f10ff */
[----:B------:R-:W1:Y:S02]  /*04c0*/  LDC R8, c[0x0][0x144] ;  /* 0x00005100ff087b82 */ /* 0x000e640000000800 */
[----:B------:R-:W-:Y:S01]  /*04d0*/  IMAD.IADD R4, R4, 0x1, -R2 ;  /* 0x0000000104047824 */ /* 0x000fe200078e0a02 */
[----:B------:R-:W-:Y:S01]  /*04e0*/  LOP3.LUT R6, R6, 0x3ffffffc, RZ, 0xc0, !PT ;  /* 0x3ffffffc06067812 */ /* 0x000fe200078ec0ff */
[----:B------:R-:W2:Y:S03]  /*04f0*/  S2R R2, SR_CTAID.Y ;  /* 0x0000000000027919 */ /* 0x000ea60000002600 */
[----:B------:R-:W-:Y:S01]  /*0500*/  SHF.R.S32.HI R5, RZ, 0x1f, R4 ;  /* 0x0000001fff057819 */ /* 0x000fe20000011404 */
[----:B------:R-:W-:Y:S01]  /*0510*/  IMAD.IADD R6, R3, 0x1, -R6 ;  /* 0x0000000103067824 */ /* 0x000fe200078e0a06 */
[----:B------:R-:W3:Y:S02]  /*0520*/  LDC R13, c[0x0][0x148] ;  /* 0x00005200ff0d7b82 */ /* 0x000ee40000000800 */
[----:B------:R-:W-:-:S02]  /*0530*/  LEA.HI R5, R5, R4, RZ, 0x3 ;  /* 0x0000000405057211 */ /* 0x000fc400078f18ff */
[----:B-----5:R-:W-:Y:S02]  /*0540*/  ISETP.NE.OR P0, PT, R0, RZ, !P0 ;  /* 0x000000ff0000720c */ /* 0x020fe40004705670 */
[--C-:B------:R-:W-:Y:S02]  /*0550*/  SHF.R.S32.HI R0, RZ, 0x3, R5.reuse ;  /* 0x00000003ff007819 */ /* 0x100fe40000011405 */
[----:B------:R-:W-:Y:S02]  /*0560*/  SHF.R.S32.HI R5, RZ, 0x1f, R5 ;  /* 0x0000001fff057819 */ /* 0x000fe40000011405 */
[----:B0-----:R-:W-:Y:S02]  /*0570*/  I2FP.F32.U32 R7, UR9 ;  /* 0x0000000900077c45 */ /* 0x001fe40008201000 */
[----:B------:R-:W-:-:S03]  /*0580*/  LEA.HI R5, R5, R0, RZ, 0x2 ;  /* 0x0000000005057211 */ /* 0x000fc600078f10ff */
[----:B------:R-:W-:Y:S01]  /*0590*/  FMUL R7, R7, UR4 ;  /* 0x0000000407077c20 */ /* 0x000fe20008400000 */
[----:B------:R-:W-:Y:S01]  /*05a0*/  LOP3.LUT R5, R5, 0xfffffffc, RZ, 0xc0, !PT ;  /* 0xfffffffc05057812 */ /* 0x000fe200078ec0ff */
[----:B------:R-:W-:Y:S01]  /*05b0*/  VOTEU.ALL UP0, P0 ;  /* 0x00000000003f7886 */ /* 0x000fe20000000000 */
[----:B------:R-:W-:Y:S01]  /*05c0*/  ULDC UR4, c[0x0][0x154] ;  /* 0x0000550000047ab9 */ /* 0x000fe20000000800 */
[----:B------:R-:W-:Y:S02]  /*05d0*/  VOTEU.ALL UP1, P0 ;  /* 0x00000000003f7886 */ /* 0x000fe40000020000 */
[----:B------:R-:W0:Y:S01]  /*05e0*/  F2I.U32.TRUNC.NTZ R7, R7 ;  /* 0x0000000700077305 */ /* 0x000e22000020f000 */
[----:B------:R-:W-:Y:S01]  /*05f0*/  IMAD.IADD R5, R0, 0x1, -R5 ;  /* 0x0000000100057824 */ /* 0x000fe200078e0a05 */
[----:B------:R-:W5:Y:S01]  /*0600*/  @!UP0 S2UR UR7, SR_CgaCtaId ;  /* 0x00000000000789c3 */ /* 0x000f620000008800 */
[----:B------:R-:W-:Y:S02]  /*0610*/  @!UP0 UMOV UR6, 0x400 ;  /* 0x0000040000068882 */ /* 0x000fe40000000000 */
[----:B------:R-:W-:Y:S01]  /*0620*/  IMAD R5, R6, 0x4, R5 ;  /* 0x0000000406057824 */ /* 0x000fe200078e0205 */
[----:B--2---:R-:W-:-:S04]  /*0630*/  I2FP.F32.U32 R6, R2 ;  /* 0x0000000200067245 */ /* 0x004fc80000201000 */
[----:B------:R-:W-:Y:S01]  /*0640*/  LEA.HI R0, R5, R5, RZ, 0x1 ;  /* 0x0000000505007211 */ /* 0x000fe200078f08ff */
[----:B------:R-:W-:Y:S01]  /*0650*/  FMUL R6, R6, UR4 ;  /* 0x0000000406067c20 */ /* 0x000fe20008400000 */
[----:B------:R-:W-:Y:S02]  /*0660*/  UMOV UR4, 0x20 ;  /* 0x0000002000047882 */ /* 0x000fe40000000000 */
[----:B------:R-:W-:Y:S01]  /*0670*/  LOP3.LUT R0, R0, 0xfffffffe, RZ, 0xc0, !PT ;  /* 0xfffffffe00007812 */ /* 0x000fe200078ec0ff */
[----:B0-----:R-:W-:Y:S01]  /*0680*/  IMAD.MOV R11, RZ, RZ, -R7 ;  /* 0x000000ffff0b7224 */ /* 0x001fe200078e0a07 */
[----:B------:R-:W-:-:S04]  /*0690*/  @!UP0 UIADD3 UR4, -UR4, 0x100000, URZ ;  /* 0x0010000004048890 */ /* 0x000fc8000fffe13f */
[----:B------:R-:W-:Y:S02]  /*06a0*/  @!UP0 USHF.L.U32 UR5, UR4, 0xb, URZ ;  /* 0x0000000b04058899 */ /* 0x000fe4000800063f */
[----:B------:R-:W-:Y:S01]  /*06b0*/  @!UP0 USHF.L.U32 UR4, UR4, 0x1, URZ ;  /* 0x0000000104048899 */ /* 0x000fe2000800063f */
[----:B------:R-:W0:Y:S01]  /*06c0*/  F2I.U32.TRUNC.NTZ R6, R6 ;  /* 0x0000000600067305 */ /* 0x000e22000020f000 */
[----:B------:R-:W2:Y:S01]  /*06d0*/  LDC R7, c[0x0][0x140] ;  /* 0x00005000ff077b82 */ /* 0x000ea20000000800 */
[----:B-1----:R-:W-:Y:S02]  /*06e0*/  IMAD R11, R8, R11, UR9 ;  /* 0x00000009080b7e24 */ /* 0x002fe4000f8e020b */
[----:B------:R-:W-:-:S05]  /*06f0*/  IMAD.IADD R0, R5, 0x1, -R0 ;  /* 0x0000000105007824 */ /* 0x000fca00078e0a00 */
[----:B------:R-:W-:Y:S01]  /*0700*/  ISETP.NE.AND P2, PT, R0, R11, PT ;  /* 0x0000000b0000720c */ /* 0x000fe20003f45270 */
[C---:B------:R-:W-:Y:S01]  /*0710*/  IMAD.SHL.U32 R0, R5.reuse, 0x4, RZ ;  /* 0x0000000405007824 */ /* 0x040fe200078e00ff */
[----:B-----5:R-:W-:Y:S01]  /*0720*/  @!UP0 ULEA UR6, UR7, UR6, 0x18 ;  /* 0x0000000607068291 */ /* 0x020fe2000f8ec03f */
[----:B------:R-:W-:Y:S01]  /*0730*/  VOTEU.ALL UP0, P0 ;  /* 0x00000000003f7886 */ /* 0x000fe20000000000 */
[----:B------:R-:W-:Y:S01]  /*0740*/  LOP3.LUT P0, RZ, R4, 0x7, RZ, 0xc0, !PT ;  /* 0x0000000704ff7812 */ /* 0x000fe2000780c0ff */
[----:B0-----:R-:W-:Y:S01]  /*0750*/  IMAD.MOV R12, RZ, RZ, -R6 ;  /* 0x000000ffff0c7224 */ /* 0x001fe200078e0a06 */
[----:B------:R-:W-:-:S03]  /*0760*/  LOP3.LUT R9, R5, 0xc, R0, 0x78, !PT ;  /* 0x0000000c05097812 */ /* 0x000fc600078e7800 */
[----:B---3--:R-:W-:Y:S01]  /*0770*/  IMAD R5, R13, R12, R2 ;  /* 0x0000000c0d057224 */ /* 0x008fe200078e0202 */
[C---:B------:R-:W-:Y:S01]  /*0780*/  ISETP.LT.U32.AND P0, PT, R9.reuse, 0x8, !P0 ;  /* 0x000000080900780c */ /* 0x040fe20004701070 */
[----:B------:R0:W-:Y:S02]  /*0790*/  STL [R1+0x458], R9 ;  /* 0x0004580901007387 */ /* 0x0001e40000100800 */
[----:B------:R-:W-:Y:S02]  /*07a0*/  @P2 LEA.HI R0, R9, R9, RZ, 0x1 ;  /* 0x0000000909002211 */ /* 0x000fe400078f08ff */
[----:B------:R-:W1:Y:S02]  /*07b0*/  FENCE.VIEW.ASYNC.S ;  /* 0x00000000000073c6 */ /* 0x000e640000000000 */
[----:B-1----:R0:W1:Y:S01]  /*07c0*/  @!UP0 SYNCS.EXCH.64 URZ, [UR6+0x80], UR4 ;  /* 0x00008004063f85b2 */ /* 0x0020620008000100 */
[----:B--2---:R-:W-:Y:S02]  /*07d0*/  ISETP.EQ.U32.AND P5, PT, R7, 0x1, PT ;  /* 0x000000010700780c */ /* 0x004fe40003fa2070 */
[----:B------:R-:W-:-:S04]  /*07e0*/  @P2 SHF.R.S32.HI R0, RZ, 0x1, R0 ;  /* 0x00000001ff002819 */ /* 0x000fc80000011400 */
[----:B------:R-:W-:Y:S01]  /*07f0*/  @P2 ISETP.NE.AND P3, PT, R0, R5, PT ;  /* 0x000000050000220c */ /* 0x000fe20003f65270 */
[----:B------:R-:W-:Y:S01]  /*0800*/  IMAD.MOV.U32 R0, RZ, RZ, 0x1 ;  /* 0x00000001ff007424 */ /* 0x000fe200078e00ff */
[----:B------:R-:W-:Y:S02]  /*0810*/  SEL R5, RZ, 0x1, !P0 ;  /* 0x00000001ff057807 */ /* 0x000fe40004000000 */
[----:B------:R-:W-:-:S04]  /*0820*/  @P2 SEL R0, RZ, 0x1, P3 ;  /* 0x00000001ff002807 */ /* 0x000fc80001800000 */
[----:B------:R-:W-:Y:S01]  /*0830*/  LOP3.LUT R0, R0, R5, RZ, 0xc0, !PT ;  /* 0x0000000500007212 */ /* 0x000fe200078ec0ff */
[----:B------:R0:W2:Y:S01]  /*0840*/  @!UP1 SYNCS.EXCH.64 URZ, [UR6+0x88], UR4 ;  /* 0x00008804063f95b2 */ /* 0x0000a20008000100 */
[----:B------:R-:W-:-:S03]  /*0850*/  NOP ;  /* 0x0000000000007918 */ /* 0x000fc60000000000 */
[----:B------:R0:W-:Y:S01]  /*0860*/  STL [R1+0x454], R0 ;  /* 0x0004540001007387 */ /* 0x0001e20000100800 */
[----:B-1----:R-:W-:Y:S05]  /*0870*/  @!P5 BRA `(.L_x_3) ;  /* 0x000000000008d947 */ /* 0x002fea0003800000 */
[----:B--2-4-:R-:W-:Y:S01]  /*0880*/  UCGABAR_ARV ;  /* 0x00000000000079c7 */ /* 0x014fe20008000000 */
[----:B------:R-:W-:Y:S05]  /*0890*/  BRA `(.L_x_4) ;  /* 0x0000000000047947 */ /* 0x000fea0003800000 */
.L_x_3:
[----:B--2-4-:R-:W-:Y:S01]  /*08a0*/  NOP ;  /* 0x0000000000007918 */ /* 0x014fe20000000000 */
.L_x_4:
[----:B0-----:R-:W0:Y:S01]  /*08b0*/  LDC R0, c[0x0][0x65c] ;  /* 0x00019700ff007b82 */ /* 0x001e220000000800 */
[----:B------:R-:W-:Y:S02]  /*08c0*/  IMAD.U32 R4, RZ, RZ, UR9 ;  /* 0x00000009ff047e24 */ /* 0x000fe4000f8e00ff */
[----:B------:R-:W-:Y:S01]  /*08d0*/  IMAD.MOV.U32 R5, RZ, RZ, RZ ;  /* 0x000000ffff057224 */ /* 0x000fe200078e00ff */
[----:B0-----:R-:W-:-:S13]  /*08e0*/  ISETP.NE.AND P4, PT, R0, 0x1, PT ;  /* 0x000000010000780c */ /* 0x001fda0003f85270 */
[----:B------:R-:W0:Y:S01]  /*08f0*/  @P4 LDC R7, c[0x0][0x10] ;  /* 0x00000400ff074b82 */ /* 0x000e220000000800 */
[----:B------:R-:W-:Y:S02]  /*0900*/  @P4 IMAD.MOV.U32 R3, RZ, RZ, RZ ;  /* 0x000000ffff034224 */ /* 0x000fe400078e00ff */
[----:B------:R-:W-:-:S05]  /*0910*/  @P4 IMAD.MOV.U32 R15, RZ, RZ, RZ ;  /* 0x000000ffff0f4224 */ /* 0x000fca00078e00ff */
[----:B------:R-:W1:Y:S01]  /*0920*/  @!P4 LDC R9, c[0x0][0xc] ;  /* 0x00000300ff09cb82 */ /* 0x000e620000000800 */
[----:B0-----:R-:W-:-:S04]  /*0930*/  @P4 IMAD.WIDE.U32 R6, R7, UR9, R2 ;  /* 0x0000000907064c25 */ /* 0x001fc8000f8e0002 */
[----:B------:R-:W-:Y:S02]  /*0940*/  @P4 IMAD.MOV.U32 R8, RZ, RZ, R6 ;  /* 0x000000ffff084224 */ /* 0x000fe400078e0006 */
[----:B------:R-:W-:Y:S02]  /*0950*/  @P4 IMAD.IADD R16, R7, 0x1, R15 ;  /* 0x0000000107104824 */ /* 0x000fe400078e020f */
[----:B-1----:R-:W-:-:S04]  /*0960*/  @!P4 IMAD.WIDE.U32 R4, R2, R9, R4 ;  /* 0x000000090204c225 */ /* 0x002fc800078e0004 */
[----:B------:R-:W-:Y:S02]  /*0970*/  @!P4 IMAD.MOV.U32 R8, RZ, RZ, R4 ;  /* 0x000000ffff08c224 */ /* 0x000fe400078e0004 */
[----:B------:R-:W-:-:S03]  /*0980*/  @!P4 IMAD.MOV.U32 R16, RZ, RZ, R5 ;  /* 0x000000ffff10c224 */ /* 0x000fc600078e0005 */
[----:B------:R0:W-:Y:S04]  /*0990*/  STL [R1+0x460], R8 ;  /* 0x0004600801007387 */ /* 0x0001e80000100800 */
[----:B------:R0:W-:Y:S01]  /*09a0*/  STL [R1+0x45c], R16 ;  /* 0x00045c1001007387 */ /* 0x0001e20000100800 */
[----:B------:R-:W-:Y:S05]  /*09b0*/  @!P5 BRA `(.L_x_5) ;  /* 0x00000000000cd947 */ /* 0x000fea0003800000 */
[----:B------:R-:W-:Y:S01]  /*09c0*/  UCGABAR_WAIT ;  /* 0x0000000000007dc7 */ /* 0x000fe20008000000 */
[----:B------:R-:W-:Y:S01]  /*09d0*/  CCTL.IVALL ;  /* 0x00000000ff00798f */ /* 0x000fe20002000000 */
[----:B------:R-:W-:Y:S05]  /*09e0*/  BRA `(.L_x_6) ;  /* 0x0000000000047947 */ /* 0x000fea0003800000 */
.L_x_5:
[----:B------:R-:W-:Y:S06]  /*09f0*/  BAR.SYNC.DEFER_BLOCKING 0x0 ;  /* 0x0000000000007b1d */ /* 0x000fec0000010000 */
.L_x_6:
[----:B------:R-:W-:Y:S05]  /*0a00*/  @!P1 BRA `(.L_x_7) ;  /* 0x0000023400049947 */ /* 0x000fea0003800000 */
[----:B------:R-:W-:-:S06]  /*0a10*/  UISETP.GT.U32.AND UP0, UPT, UR10, 0x1, UPT ;  /* 0x000000010a00788c */ /* 0x000fcc000bf04070 */
[----:B------:R-:W-:-:S13]  /*0a20*/  PLOP3.LUT P0, PT, PT, PT, UP0, 0x80, 0x0 ;  /* 0x000000000000781c */ /* 0x000fda0003f0f008 */
[----:B------:R-:W-:Y:S05]  /*0a30*/  @P0 EXIT ;  /* 0x000000000000094d */ /* 0x000fea0003800000 */
[----:B------:R-:W-:Y:S01]  /*0a40*/  IMAD.MOV.U32 R5, RZ, RZ, -0x1 ;  /* 0xffffffffff057424 */ /* 0x000fe200078e00ff */
[----:B------:R-:W-:Y:S01]  /*0a50*/  ULDC.64 UR4, c[0x0][0x650] ;  /* 0x0001940000047ab9 */ /* 0x000fe20000000a00 */
[----:B------:R-:W-:Y:S01]  /*0a60*/  IMAD.MOV.U32 R4, RZ, RZ, -0x1 ;  /* 0xffffffffff047424 */ /* 0x000fe200078e00ff */
[----:B------:R-:W-:Y:S01]  /*0a70*/  ISETP.GE.U32.AND P0, PT, R8, UR4, PT ;  /* 0x0000000408007c0c */ /* 0x000fe2000bf06070 */
[----:B------:R-:W-:Y:S01]  /*0a80*/  UMOV UR10, 0xffffffff ;  /* 0xffffffff000a7882 */ /* 0x000fe20000000000 */
[----:B------:R1:W-:Y:S01]  /*0a90*/  STL [R1+0x468], R5 ;  /* 0x0004680501007387 */ /* 0x0003e20000100800 */
[----:B------:R-:W-:Y:S02]  /*0aa0*/  PRMT R0, RZ, 0x7610, R0 ;  /* 0x00007610ff007816 */ /* 0x000fe40000000000 */
[----:B------:R-:W-:Y:S01]  /*0ab0*/  ISETP.GE.U32.AND.EX P0, PT, R16, UR5, PT, P0 ;  /* 0x0000000510007c0c */ /* 0x000fe2000bf06100 */
[----:B------:R1:W-:-:S12]  /*0ac0*/  STL [R1+0x464], R4 ;  /* 0x0004640401007387 */ /* 0x0003d80000100800 */
[----:B-1----:R-:W-:Y:S05]  /*0ad0*/  @P0 BRA `(.L_x_8) ;  /* 0x00000004003c0947 */ /* 0x002fea0003800000 */
[----:B------:R-:W-:Y:S01]  /*0ae0*/  ULDC.64 UR14, c[0x0][0x628] ;  /* 0x00018a00000e7ab9 */ /* 0x000fe20000000a00 */
[----:B------:R-:W1:Y:S01]  /*0af0*/  LDC.64 R6, c[0x0][0x620] ;  /* 0x00018800ff067b82 */ /* 0x000e620000000a00 */
[----:B------:R-:W-:Y:S01]  /*0b00*/  ISETP.NE.U32.AND P0, PT, RZ, UR14, PT ;  /* 0x0000000eff007c0c */ /* 0x000fe2000bf05070 */
[----:B------:R-:W-:Y:S01]  /*0b10*/  ULDC UR11, c[0x0][0x630] ;  /* 0x00018c00000b7ab9 */ /* 0x000fe20000000800 */
[----:B------:R-:W-:Y:S02]  /*0b20*/  R2UR UR4, R8 ;  /* 0x00000000080472ca */ /* 0x000fe400000e0000 */
[----:B------:R-:W-:Y:S02]  /*0b30*/  ISETP.NE.AND.EX P0, PT, RZ, UR15, PT, P0 ;  /* 0x0000000fff007c0c */ /* 0x000fe4000bf05300 */
[----:B------:R-:W-:-:S11]  /*0b40*/  R2UR UR5, R16 ;  /* 0x00000000100572ca */ /* 0x000fd600000e0000 */
[----:B------:R-:W-:Y:S05]  /*0b50*/  @!P0 BRA `(.L_x_9) ;  /* 0x0000000000308947 */ /* 0x000fea0003800000 */
[----:B------:R-:W-:Y:S01]  /*0b60*/  R2UR UR4, R8 ;  /* 0x00000000080472ca */ /* 0x000fe200000e0000 */
[----:B------:R-:W-:Y:S01]  /*0b70*/  ULDC UR8, c[0x0][0x634] ;  /* 0x00018d0000087ab9 */ /* 0x000fe20000000800 */
[----:B------:R-:W-:-:S11]  /*0b80*/  R2UR UR10, R16 ;  /* 0x00000000100a72ca */ /* 0x000fd600000e0000 */
[----:B------:R-:W-:-:S04]  /*0b90*/  UIADD3 UR8, UP0, UR4, UR8, URZ ;  /* 0x0000000804087290 */ /* 0x000fc8000ff1e03f */
[----:B------:R-:W-:-:S04]  /*0ba0*/  UIADD3.X UR10, URZ, UR10, URZ, UP0, !UPT ;  /* 0x0000000a3f0a7290 */ /* 0x000fc800087fe43f */
[----:B------:R-:W-:-:S04]  /*0bb0*/  UIMAD.WIDE.U32 UR4, UR10, UR14, URZ ;  /* 0x0000000e0a0472a5 */ /* 0x000fc8000f8e003f */
[----:B------:R-:W-:Y:S02]  /*0bc0*/  UIMAD.WIDE.U32 UR6, UP0, UR8, UR15, UR4 ;  /* 0x0000000f080672a5 */ /* 0x000fe4000f800004 */
[----:B------:R-:W-:Y:S02]  /*0bd0*/  UIMAD.WIDE.U32 UR4, UR8, UR14, URZ ;  /* 0x0000000e080472a5 */ /* 0x000fe4000f8e003f */
[----:B------:R-:W-:Y:S02]  /*0be0*/  UIADD3.X UR9, URZ, URZ, URZ, UP0, !UPT ;  /* 0x0000003f3f097290 */ /* 0x000fe400087fe43f */
[----:B------:R-:W-:Y:S01]  /*0bf0*/  UIADD3 URZ, UP0, UR5, UR6, URZ ;  /* 0x00000006053f7290 */ /* 0x000fe2000ff1e03f */
[----:B------:R-:W-:-:S03]  /*0c00*/  UMOV UR8, UR7 ;  /* 0x0000000700087c82 */ /* 0x000fc60008000000 */
[----:B------:R-:W-:-:S12]  /*0c10*/  UIMAD.WIDE.U32.X UR4, UR10, UR15, UR8, UP0 ;  /* 0x0000000f0a0472a5 */ /* 0x000fd800080e0408 */
.L_x_9:
[----:B------:R-:W-:Y:S01]  /*0c20*/  USHF.R.U64 UR10, UR4, UR11, UR5 ;  /* 0x0000000b040a7299 */ /* 0x000fe20008001205 */
[----:B------:R-:W2:Y:S01]  /*0c30*/  LDC.64 R20, c[0x0][0x640] ;  /* 0x00019000ff147b82 */ /* 0x000ea20000000a00 */
[----:B------:R-:W-:Y:S01]  /*0c40*/  USHF.R.U32.HI UR4, URZ, UR11, UR5 ;  /* 0x0000000b3f047299 */ /* 0x000fe20008011605 */
[----:B------:R-:W-:Y:S02]  /*0c50*/  IMAD.MOV.U32 R4, RZ, RZ, R8 ;  /* 0x000000ffff047224 */ /* 0x000fe400078e0008 */
[----:B------:R-:W-:Y:S01]  /*0c60*/  IMAD R12, R13, R12, R2 ;  /* 0x0000000c0d0c7224 */ /* 0x000fe200078e0202 */
[----:B------:R-:W-:Y:S01]  /*0c70*/  IADD3 R3, P0, RZ, -UR10, RZ ;  /* 0x8000000aff037c10 */ /* 0x000fe2000ff1e0ff */
[----:B------:R-:W-:Y:S02]  /*0c80*/  IMAD.MOV.U32 R13, RZ, RZ, 0x1 ;  /* 0x00000001ff0d7424 */ /* 0x000fe400078e00ff */
[----:B------:R-:W3:Y:S02]  /*0c90*/  LDC R10, c[0x0][0x618] ;  /* 0x00018600ff0a7b82 */ /* 0x000ee40000000800 */
[----:B------:R-:W-:-:S04]  /*0ca0*/  IMAD.X R5, RZ, RZ, ~UR4, P0 ;  /* 0x80000004ff057e24 */ /* 0x000fc800080e06ff */
[-C--:B-1----:R-:W-:Y:S02]  /*0cb0*/  IMAD R0, R5, R6.reuse, RZ ;  /* 0x0000000605007224 */ /* 0x082fe400078e02ff */
[----:B------:R-:W1:Y:S01]  /*0cc0*/  LDC R14, c[0x0][0x608] ;  /* 0x00018200ff0e7b82 */ /* 0x000e620000000800 */
[----:B------:R-:W-:Y:S02]  /*0cd0*/  IMAD.MOV.U32 R5, RZ, RZ, R16 ;  /* 0x000000ffff057224 */ /* 0x000fe400078e0010 */
[----:B------:R-:W-:-:S05]  /*0ce0*/  IMAD.WIDE.U32 R4, R3, R6, R4 ;  /* 0x0000000603047225 */ /* 0x000fca00078e0004 */
[----:B------:R-:W4:Y:S01]  /*0cf0*/  LDC R18, c[0x0][0x658] ;  /* 0x00019600ff127b82 */ /* 0x000f220000000800 */
[----:B------:R-:W-:Y:S01]  /*0d00*/  IMAD R3, R3, R7, R0 ;  /* 0x0000000703037224 */ /* 0x000fe200078e0200 */
[----:B--2---:R-:W-:-:S03]  /*0d10*/  ISETP.NE.U32.AND P0, PT, R20, RZ, PT ;  /* 0x000000ff1400720c */ /* 0x004fc60003f05070 */
[----:B------:R-:W-:Y:S01]  /*0d20*/  IMAD.IADD R3, R5, 0x1, R3 ;  /* 0x0000000105037824 */ /* 0x000fe200078e0203 */
[----:B------:R-:W-:Y:S01]  /*0d30*/  ISETP.NE.AND.EX P0, PT, R21, RZ, PT, P0 ;  /* 0x000000ff1500720c */ /* 0x000fe20003f05300 */
[----:B------:R-:W-:Y:S01]  /*0d40*/  IMAD.MOV.U32 R5, RZ, RZ, -0x1 ;  /* 0xffffffffff057424 */ /* 0x000fe200078e00ff */
[----:B0-----:R-:W0:Y:S02]  /*0d50*/  LDC R16, c[0x0][0x600] ;  /* 0x00018000ff107b82 */ /* 0x001e240000000800 */
[-CC-:B---3--:R-:W-:Y:S02]  /*0d60*/  SHF.R.U64 R8, R4, R10.reuse, R3.reuse ;  /* 0x0000000a04087219 */ /* 0x188fe40000001203 */
[----:B------:R-:W-:-:S04]  /*0d70*/  SHF.R.U32.HI R3, RZ, R10, R3 ;  /* 0x0000000aff037219 */ /* 0x000fc80000011603 */
[----:B------:R-:W2:Y:S01]  /*0d80*/  LDC R15, c[0x0][0x648] ;  /* 0x00019200ff0f7b82 */ /* 0x000ea20000000800 */
[-CC-:B-1----:R-:W-:Y:S02]  /*0d90*/  SHF.R.U64 R23, R8, R14.reuse, R3.reuse ;  /* 0x0000000e08177219 */ /* 0x182fe40000001203 */
[----:B------:R-:W-:-:S05]  /*0da0*/  SHF.R.U32.HI R3, RZ, R14, R3 ;  /* 0x0000000eff037219 */ /* 0x000fca0000011603 */
[----:B------:R-:W1:Y:S01]  /*0db0*/  LDC R17, c[0x0][0x638] ;  /* 0x00018e00ff117b82 */ /* 0x000e620000000800 */
[-CC-:B----4-:R-:W-:Y:S02]  /*0dc0*/  SHF.R.U64 R10, R23, R18.reuse, R3.reuse ;  /* 0x00000012170a7219 */ /* 0x190fe40000001203 */
[-C--:B------:R-:W-:Y:S02]  /*0dd0*/  SHF.L.U32 R0, R5, R18.reuse, RZ ;  /* 0x0000001205007219 */ /* 0x080fe400000006ff */
[----:B------:R-:W-:Y:S01]  /*0de0*/  SHF.R.U32.HI R3, RZ, R18, R3 ;  /* 0x00000012ff037219 */ /* 0x000fe20000011603 */
[----:B------:R-:W-:Y:S01]  /*0df0*/  IMAD.MOV.U32 R2, RZ, RZ, R10 ;  /* 0x000000ffff027224 */ /* 0x000fe200078e000a */
[----:B------:R-:W-:Y:S01]  /*0e00*/  LOP3.LUT R0, RZ, R0, RZ, 0x33, !PT ;  /* 0x00000000ff007212 */ /* 0x000fe200078e33ff */
[----:B------:R-:W3:Y:S01]  /*0e10*/  LDC R19, c[0x0][0x610] ;  /* 0x00018400ff137b82 */ /* 0x000ee20000000800 */
[----:B------:R-:W-:Y:S05]  /*0e20*/  @!P0 BRA `(.L_x_10) ;  /* 0x0000000000288947 */ /* 0x000fea0003800000 */
[----:B------:R-:W4:Y:S02]  /*0e30*/  LDC R7, c[0x0][0x64c] ;  /* 0x00019300ff077b82 */ /* 0x000f240000000800 */
[----:B----4-:R-:W-:-:S05]  /*0e40*/  IADD3 R7, P0, R10, R7, RZ ;  /* 0x000000070a077210 */ /* 0x010fca0007f1e0ff */
[----:B------:R-:W-:-:S04]  /*0e50*/  IMAD.X R9, RZ, RZ, R3, P0 ;  /* 0x000000ffff097224 */ /* 0x000fc800000e0603 */
[----:B------:R-:W-:-:S04]  /*0e60*/  IMAD.WIDE.U32 R2, R9, R20, RZ ;  /* 0x0000001409027225 */ /* 0x000fc800078e00ff */
[----:B------:R-:W-:-:S04]  /*0e70*/  IMAD.WIDE.U32 R4, P0, R7, R21, R2 ;  /* 0x0000001507047225 */ /* 0x000fc80007800002 */
[----:B------:R-:W-:-:S04]  /*0e80*/  IMAD.WIDE.U32 R2, R7, R20, RZ ;  /* 0x0000001407027225 */ /* 0x000fc800078e00ff */
[----:B------:R-:W-:Y:S01]  /*0e90*/  IMAD.X R7, RZ, RZ, RZ, P0 ;  /* 0x000000ffff077224 */ /* 0x000fe200000e06ff */
[----:B------:R-:W-:Y:S01]  /*0ea0*/  IADD3 RZ, P0, R3, R4, RZ ;  /* 0x0000000403ff7210 */ /* 0x000fe20007f1e0ff */
[----:B------:R-:W-:-:S04]  /*0eb0*/  IMAD.MOV.U32 R6, RZ, RZ, R5 ;  /* 0x000000ffff067224 */ /* 0x000fc800078e0005 */
[----:B------:R-:W-:-:S08]  /*0ec0*/  IMAD.WIDE.U32.X R2, R9, R21, R6, P0 ;  /* 0x0000001509027225 */ /* 0x000fd000000e0406 */
.L_x_10:
[----:B--2---:R-:W-:Y:S01]  /*0ed0*/  SHF.R.U64 R4, R2, R15, R3 ;  /* 0x0000000f02047219 */ /* 0x004fe20000001203 */
[----:B0-----:R-:W-:Y:S01]  /*0ee0*/  VIADD R5, R16, 0xffffffff ;  /* 0xffffffff10057836 */ /* 0x001fe20000000000 */
[----:B------:R-:W-:Y:S02]  /*0ef0*/  SHF.L.U32 R2, R13, R18, RZ ;  /* 0x000000120d027219 */ /* 0x000fe400000006ff */
[----:B------:R-:W-:Y:S01]  /*0f00*/  LOP3.LUT R3, R23, R0, RZ, 0xc0, !PT ;  /* 0x0000000017037212 */ /* 0x000fe200078ec0ff */
[----:B------:R-:W-:Y:S01]  /*0f10*/  IMAD.MOV R6, RZ, RZ, -R4 ;  /* 0x000000ffff067224 */ /* 0x000fe200078e0a04 */
[----:B------:R-:W-:Y:S02]  /*0f20*/  SEL R0, R11, R12, !P4 ;  /* 0x0000000c0b007207 */ /* 0x000fe40006000000 */
[----:B------:R-:W-:Y:S01]  /*0f30*/  LOP3.LUT R5, R8, R5, RZ, 0xc0, !PT ;  /* 0x0000000508057212 */ /* 0x000fe200078ec0ff */
[----:B------:R-:W-:Y:S02]  /*0f40*/  IMAD R7, R2, R4, R3 ;  /* 0x0000000402077224 */ /* 0x000fe400078e0203 */
[----:B-1----:R-:W-:-:S02]  /*0f50*/  IMAD R3, R6, R17, R10 ;  /* 0x0000001106037224 */ /* 0x002fc400078e020a */
[----:B---3--:R-:W-:Y:S02]  /*0f60*/  IMAD R2, R7, R19, R0 ;  /* 0x0000001307027224 */ /* 0x008fe400078e0200 */
[----:B------:R-:W-:Y:S02]  /*0f70*/  IMAD R3, R3, R16, R5 ;  /* 0x0000001003037224 */ /* 0x000fe400078e0205 */
[----:B------:R-:W-:-:S03]  /*0f80*/  IMAD.MOV.U32 R0, RZ, RZ, 0x1 ;  /* 0x00000001ff007424 */ /* 0x000fc600078e00ff */
[----:B------:R-:W-:Y:S02]  /*0f90*/  SEL R4, R3, R2, !P4 ;  /* 0x0000000203047207 */ /* 0x000fe40006000000 */
[----:B------:R-:W-:-:S03]  /*0fa0*/  SEL R2, R2, R3, !P4 ;  /* 0x0000000302027207 */ /* 0x000fc60006000000 */
[----:B------:R1:W-:Y:S04]  /*0fb0*/  STL [R1+0x464], R4 ;  /* 0x0004640401007387 */ /* 0x0003e80000100800 */
[----:B------:R1:W-:Y:S02]  /*0fc0*/  STL [R1+0x468], R2 ;  /* 0x0004680201007387 */ /* 0x0003e40000100800 */
.L_x_8:
[----:B------:R-:W-:-:S08]  /*0fd0*/  NOP ;  /* 0x0000000000007918 */ /* 0x000fd00000000000 */
[----:B------:R-:W2:Y:S02]  /*0fe0*/  USETMAXREG.TRY_ALLOC.CTAPOOL UP0, 0xf0 ;  /* 0x000000f0000079c8 */ /* 0x000ea40008000600 */
[----:B--2---:R-:W-:-:S13]  /*0ff0*/  PLOP3.LUT P0, PT, PT, PT, UP0, 0x80, 0x0 ;  /* 0x000000000000781c */ /* 0x004fda0003f0f008 */
[----:B------:R-:W-:Y:S05]  /*1000*/  @!P0 BRA `(.L_x_8) ;  /* 0xfffffffc00f08947 */ /* 0x000fea000383ffff */
[----:B------:R-:W-:Y:S01]  /*1010*/  ULDC.64 UR4, c[0x0][0x598] ;  /* 0x0001660000047ab9 */ /* 0x000fe20000000a00 */
[----:B------:R-:W-:Y:S01]  /*1020*/  ULDC.64 UR14, c[0x0][0x208] ;  /* 0x00008200000e7ab9 */ /* 0x000fe20000000a00 */
[----:B------:R-:W-:-:S04]  /*1030*/  ISETP.NE.U32.AND P0, PT, RZ, UR4, PT ;  /* 0x00000004ff007c0c */ /* 0x000fc8000bf05070 */
[----:B------:R-:W-:-:S13]  /*1040*/  ISETP.NE.AND.EX P0, PT, RZ, UR5, PT, P0 ;  /* 0x00000005ff007c0c */ /* 0x000fda000bf05300 */
[----:B------:R-:W-:Y:S05]  /*1050*/  @!P0 BRA `(.L_x_11) ;  /* 0x0000000000208947 */ /* 0x000fea0003800000 */
[----:B-1----:R-:W1:Y:S02]  /*1060*/  LDC.64 R2, c[0x0][0x598] ;  /* 0x00016600ff027b82 */ /* 0x002e640000000a00 */
[----:B-1----:R-:W2:Y:S02]  /*1070*/  LDG.E.64 R2, desc[UR14][R2.64] ;  /* 0x0000000e02027981 */ /* 0x002ea4000c1e1b00 */
[----:B--2---:R-:W-:-:S04]  /*1080*/  ISETP.NE.U32.AND P0, PT, R2, RZ, PT ;  /* 0x000000ff0200720c */ /* 0x004fc80003f05070 */
[----:B------:R-:W-:-:S13]  /*1090*/  ISETP.NE.AND.EX P0, PT, R3, RZ, PT, P0 ;  /* 0x000000ff0300720c */ /* 0x000fda0003f05300 */
[----:B------:R-:W-:Y:S05]  /*10a0*/  @!P0 BRA `(.L_x_11) ;  /* 0x00000000000c8947 */ /* 0x000fea0003800000 */
[----:B------:R-:W2:Y:S02]  /*10b0*/  LD.E R2, desc[UR14][R2.64] ;  /* 0x0000000e02027980 */ /* 0x000ea4000c101900 */
[----:B--2---:R-:W-:Y:S01]  /*10c0*/  R2UR UR20, R2 ;  /* 0x00000000021472ca */ /* 0x004fe200000e0000 */
[----:B------:R-:W-:-:S14]  /*10d0*/  BRA `(.L_x_12) ;  /* 0x0000000000247947 */ /* 0x000fdc0003800000 */
.L_x_11:
[----:B------:R-:W-:Y:S02]  /*10e0*/  ULDC.64 UR4, c[0x0][0x588] ;  /* 0x0001620000047ab9 */ /* 0x000fe40000000a00 */
[----:B------:R-:W-:-:S04]  /*10f0*/  ISETP.NE.U32.AND P0, PT, RZ, UR4, PT ;  /* 0x00000004ff007c0c */ /* 0x000fc8000bf05070 */
[----:B------:R-:W-:-:S13]  /*1100*/  ISETP.NE.AND.EX P0, PT, RZ, UR5, PT, P0 ;  /* 0x00000005ff007c0c */ /* 0x000fda000bf05300 */
[----:B------:R-:W-:Y:S05]  /*1110*/  @!P0 BRA `(.L_x_13) ;  /* 0x0000000000108947 */ /* 0x000fea0003800000 */
[----:B-1----:R-:W1:Y:S02]  /*1120*/  LDC.64 R2, c[0x0][0x588] ;  /* 0x00016200ff027b82 */ /* 0x002e640000000a00 */
[----:B-1----:R-:W2:Y:S02]  /*1130*/  LDG.E R2, desc[UR14][R2.64] ;  /* 0x0000000e02027981 */ /* 0x002ea4000c1e1900 */
[----:B--2---:R-:W-:Y:S01]  /*1140*/  R2UR UR20, R2 ;  /* 0x00000000021472ca */ /* 0x004fe200000e0000 */
[----:B------:R-:W-:-:S14]  /*1150*/  BRA `(.L_x_12) ;  /* 0x0000000000047947 */ /* 0x000fdc0003800000 */
.L_x_13:
[----:B------:R-:W-:-:S05]  /*1160*/  ULDC UR20, c[0x0][0x580] ;  /* 0x0001600000147ab9 */ /* 0x000fca0000000800 */
.L_x_12:
[----:B------:R-:W-:Y:S02]  /*1170*/  ULDC.64 UR4, c[0x0][0x5a0] ;  /* 0x0001680000047ab9 */ /* 0x000fe40000000a00 */
        /* <DEDUP_REMOVED lines=11> */
.L_x_14:
        /* <DEDUP_REMOVED lines=8> */
.L_x_16:
[----:B------:R-:W-:-:S05]  /*12b0*/  ULDC UR21, c[0x0][0x584] ;  /* 0x0001610000157ab9 */ /* 0x000fca0000000800 */
.L_x_15:
[----:B------:R-:W-:-:S13]  /*12c0*/  LOP3.LUT P0, RZ, R0, 0xff, RZ, 0xc0, !PT ;  /* 0x000000ff00ff7812 */ /* 0x000fda000780c0ff */
[----:B------:R-:W-:Y:S05]  /*12d0*/  @!P0 EXIT ;  /* 0x000000000000894d */ /* 0x000fea0003800000 */
[----:B------:R-:W-:Y:S01]  /*12e0*/  ULDC UR4, c[0x0][0x28c] ;  /* 0x0000a30000047ab9 */ /* 0x000fe20000000800 */
[----:B------:R-:W-:Y:S02]  /*12f0*/  ULOP3.LUT UR22, UR13, 0x1, URZ, 0xfc, !UPT ;  /* 0x000000010d167892 */ /* 0x000fe4000f8efc3f */
[----:B------:R-:W-:-:S04]  /*1300*/  UIADD3 UR4, UR4, 0x3f, URZ ;  /* 0x0000003f04047890 */ /* 0x000fc8000fffe03f */
[----:B------:R-:W-:-:S04]  /*1310*/  USHF.R.S32.HI UR5, URZ, 0x1f, UR4 ;  /* 0x0000001f3f057899 */ /* 0x000fc80008011404 */
[----:B------:R-:W-:-:S03]  /*1320*/  ULEA.HI UR5, UR5, UR4, URZ, 0x6 ;  /* 0x0000000405057291 */ /* 0x000fc6000f8f303f */
[----:B------:R-:W-:Y:S01]  /*1330*/  UMOV UR4, URZ ;  /* 0x0000003f00047c82 */ /* 0x000fe20008000000 */
[----:B------:R-:W-:-:S03]  /*1340*/  USHF.R.S32.HI UR9, URZ, 0x6, UR5 ;  /* 0x000000063f097899 */ /* 0x000fc60008011405 */
[----:B------:R-:W-:-:S09]  /*1350*/  UMOV UR5, URZ ;  /* 0x0000003f00057c82 */ /* 0x000fd20008000000 */
.L_x_555:
[----:B------:R-:W-:Y:S01]  /*1360*/  STL [R1+0x450], RZ ;  /* 0x000450ff01007387 */ /* 0x000fe20000100800 */
[----:B--2---:R-:W2:Y:S01]  /*1370*/  S2UR UR18, SR_CgaCtaId ;  /* 0x00000000001279c3 */ /* 0x004ea20000008800 */
[----:B------:R-:W-:Y:S01]  /*1380*/  UMOV UR17, 0x400 ;  /* 0x0000040000117882 */ /* 0x000fe20000000000 */
[----:B------:R-:W-:Y:S01]  /*1390*/  UMOV UR6, URZ ;  /* 0x0000003f00067c82 */ /* 0x000fe20008000000 */
[----:B------:R-:W-:Y:S01]  /*13a0*/  STL [R1+0x44c], RZ ;  /* 0x00044cff01007387 */ /* 0x000fe20000100800 */
[----:B------:R-:W-:Y:S01]  /*13b0*/  UMOV UR7, URZ ;  /* 0x0000003f00077c82 */ /* 0x000fe20008000000 */
[----:B------:R-:W-:Y:S01]  /*13c0*/  UMOV UR8, URZ ;  /* 0x0000003f00087c82 */ /* 0x000fe20008000000 */
[----:B------:R-:W-:Y:S01]  /*13d0*/  UMOV UR23, UR5 ;  /* 0x0000000500177c82 */ /* 0x000fe20008000000 */
[----:B------:R-:W-:Y:S01]  /*13e0*/  STL [R1+0x448], RZ ;  /* 0x000448ff01007387 */ /* 0x000fe20000100800 */
[----:B-1-3--:R-:W1:Y:S01]  /*13f0*/  LDC R2, c[0x0][0x28c] ;  /* 0x0000a300ff027b82 */ /* 0x00ae620000000800 */
[----:B------:R-:W-:-:S02]  /*1400*/  CS2R R236, SRZ ;  /* 0x0000000000ec7805 */ /* 0x000fc4000001ff00 */
[----:B------:R-:W-:Y:S01]  /*1410*/  CS2R R234, SRZ ;  /* 0x0000000000ea7805 */ /* 0x000fe2000001ff00 */
[----:B------:R-:W-:Y:S01]  /*1420*/  STL [R1+0x444], RZ ;  /* 0x000444ff01007387 */ /* 0x000fe20000100800 */
[----:B------:R-:W-:Y:S02]  /*1430*/  CS2R R232, SRZ ;  /* 0x0000000000e87805 */ /* 0x000fe4000001ff00 */
[----:B------:R-:W-:Y:S02]  /*1440*/  CS2R R230, SRZ ;  /* 0x0000000000e67805 */ /* 0x000fe4000001ff00 */
[----:B------:R-:W-:Y:S01]  /*1450*/  CS2R R228, SRZ ;  /* 0x0000000000e47805 */ /* 0x000fe2000001ff00 */
[----:B------:R-:W-:Y:S01]  /*1460*/  STL [R1+0x440], RZ ;  /* 0x000440ff01007387 */ /* 0x000fe20000100800 */
[----:B------:R-:W-:Y:S02]  /*1470*/  CS2R R226, SRZ ;  /* 0x0000000000e27805 */ /* 0x000fe4000001ff00 */
        /* <DEDUP_REMOVED lines=15> */
[----:B-1----:R-:W-:Y:S02]  /*1570*/  ISETP.GE.AND P0, PT, R2, 0x1, PT ;  /* 0x000000010200780c */ /* 0x002fe40003f06270 */
        /* <DEDUP_REMOVED lines=39> */
[----:B0-----:R-:W-:Y:S02]  /*17f0*/  CS2R R16, SRZ ;  /* 0x0000000000107805 */ /* 0x001fe4000001ff00 */
[----:B------:R-:W-:-:S02]  /*1800*/  CS2R R14, SRZ ;  /* 0x00000000000e7805 */ /* 0x000fc4000001ff00 */
[----:B------:R-:W-:Y:S01]  /*1810*/  CS2R R12, SRZ ;  /* 0x00000000000c7805 */ /* 0x000fe2000001ff00 */
[----:B------:R-:W-:Y:S01]  /*1820*/  STL [R1+0x404], RZ ;  /* 0x000404ff01007387 */ /* 0x000fe20000100800 */
[----:B------:R-:W-:Y:S02]  /*1830*/  CS2R R10, SRZ ;  /* 0x00000000000a7805 */ /* 0x000fe4000001ff00 */
[----:B------:R-:W-:Y:S02]  /*1840*/  CS2R R8, SRZ ;  /* 0x0000000000087805 */ /* 0x000fe4000001ff00 */
[----:B------:R-:W-:Y:S01]  /*1850*/  CS2R R6, SRZ ;  /* 0x0000000000067805 */ /* 0x000fe2000001ff00 */
[----:B------:R-:W-:Y:S01]  /*1860*/  STL [R1+0x400], RZ ;  /* 0x000400ff01007387 */ /* 0x000fe20000100800 */
[----:B------:R-:W-:Y:S01]  /*1870*/  CS2R R4, SRZ ;  /* 0x0000000000047805 */ /* 0x000fe2000001ff00 */
[----:B------:R-:W-:Y:S01]  /*1880*/  IMAD.MOV.U32 R3, RZ, RZ, RZ ;  /* 0x000000ffff037224 */ /* 0x000fe200078e00ff */
[----:B------:R-:W-:Y:S01]  /*1890*/  CS2R R24, SRZ ;  /* 0x0000000000187805 */ /* 0x000fe2000001ff00 */
[----:B------:R-:W-:Y:S01]  /*18a0*/  STL [R1+0x3fc], RZ ;  /* 0x0003fcff01007387 */ /* 0x000fe20000100800 */
[----:B------:R-:W-:-:S02]  /*18b0*/  CS2R R26, SRZ ;  /* 0x00000000001a7805 */ /* 0x000fc4000001ff00 */
[----:B------:R-:W-:Y:S02]  /*18c0*/  CS2R R28, SRZ ;  /* 0x00000000001c7805 */ /* 0x000fe4000001ff00 */
[----:B------:R-:W-:Y:S01]  /*18d0*/  CS2R R30, SRZ ;  /* 0x00000000001e7805 */ /* 0x000fe2000001ff00 */
[----:B------:R-:W-:Y:S01]  /*18e0*/  STL [R1+0x3f8], RZ ;  /* 0x0003f8ff01007387 */ /* 0x000fe20000100800 */
[----:B------:R-:W-:Y:S02]  /*18f0*/  CS2R R32, SRZ ;  /* 0x0000000000207805 */ /* 0x000fe4000001ff00 */
[----:B------:R-:W-:Y:S02]  /*1900*/  CS2R R34, SRZ ;  /* 0x0000000000227805 */ /* 0x000fe4000001ff00 */
        /* <DEDUP_REMOVED lines=77> */
[----:B------:R-:W-:Y:S04]  /*1de0*/  STL [R1+0x3a8], RZ ;  /* 0x0003a8ff01007387 */ /* 0x000fe80000100800 */
        /* <DEDUP_REMOVED lines=106> */
[----:B------:R-:W-:Y:S04]  /*2490*/  STL [R1], RZ ;  /* 0x000000ff01007387 */ /* 0x000fe80000100800 */
        /* <DEDUP_REMOVED lines=39> */
[----:B------:R-:W-:Y:S01]  /*2710*/  STL [R1+0xa0], RZ ;  /* 0x0000a0ff01007387 */ /* 0x000fe20000100800 */
[----:B------:R-:W0:Y:S03]  /*2720*/  S2R R0, SR_TID.X ;  /* 0x0000000000007919 */ /* 0x000e260000002100 */
        /* <DEDUP_REMOVED lines=8> */
[----:B0-----:R-:W-:-:S03]  /*27b0*/  LOP3.LUT R0, R0, 0x80, RZ, 0xc0, !PT ;  /* 0x0000008000007812 */ /* 0x001fc600078ec0ff */
[----:B------:R-:W-:Y:S01]  /*27c0*/  STL [R1+0xc4], RZ ;  /* 0x0000c4ff01007387 */ /* 0x000fe20000100800 */
[----:B------:R-:W-:-:S03]  /*27d0*/  SHF.R.U32.HI R0, RZ, 0x7, R0 ;  /* 0x00000007ff007819 */ /* 0x000fc60000011600 */
        /* <DEDUP_REMOVED lines=33> */
[----:B------:R-:W0:Y:S04]  /*29f0*/  SHFL.IDX PT, R0, R0, RZ, 0x1f ;  /* 0x00001fff00007589 */ /* 0x000e2800000e0000 */
[----:B------:R1:W-:Y:S04]  /*2a00*/  STL [R1+0x14c], RZ ;  /* 0x00014cff01007387 */ /* 0x0003e80000100800 */
[----:B------:R1:W-:Y:S04]  /*2a10*/  STL [R1+0x150], RZ ;  /* 0x000150ff01007387 */ /* 0x0003e80000100800 */
[----:B------:R1:W-:Y:S04]  /*2a20*/  STL [R1+0x154], RZ ;  /* 0x000154ff01007387 */ /* 0x0003e80000100800 */
[----:B------:R1:W-:Y:S04]  /*2a30*/  STL [R1+0x158], RZ ;  /* 0x000158ff01007387 */ /* 0x0003e80000100800 */
[----:B------:R1:W-:Y:S04]  /*2a40*/  STL [R1+0x15c], RZ ;  /* 0x00015cff01007387 */ /* 0x0003e80000100800 */
[----:B------:R1:W-:Y:S01]  /*2a50*/  STL [R1+0x160], RZ ;  /* 0x000160ff01007387 */ /* 0x0003e20000100800 */
[----:B0-----:R-:W-:Y:S01]  /*2a60*/  R2UR UR12, R0 ;  /* 0x00000000000c72ca */ /* 0x001fe200000e0000 */
[----:B------:R-:W-:-:S02]  /*2a70*/  IMAD.U32 R0, RZ, RZ, UR4 ;  /* 0x00000004ff007e24 */ /* 0x000fc4000f8e00ff */
[----:B------:R1:W-:Y:S04]  /*2a80*/  STL [R1+0x164], RZ ;  /* 0x000164ff01007387 */ /* 0x0003e80000100800 */
[----:B------:R1:W-:Y:S04]  /*2a90*/  STL [R1+0x168], RZ ;  /* 0x000168ff01007387 */ /* 0x0003e80000100800 */
[----:B------:R1:W-:Y:S02]  /*2aa0*/  STL [R1+0x16c], RZ ;  /* 0x00016cff01007387 */ /* 0x0003e40000100800 */
[----:B------:R-:W-:-:S02]  /*2ab0*/  ULEA.HI UR11, UR12, UR12, URZ, 0x1 ;  /* 0x0000000c0c0b7291 */ /* 0x000fc4000f8f083f */
[----:B------:R1:W-:Y:S02]  /*2ac0*/  STL [R1+0x170], RZ ;  /* 0x000170ff01007387 */ /* 0x0003e40000100800 */
[----:B------:R-:W-:Y:S02]  /*2ad0*/  ULOP3.LUT UR16, UR11, 0xffffe, URZ, 0xc0, !UPT ;  /* 0x000ffffe0b107892 */ /* 0x000fe4000f8ec03f */
[----:B------:R1:W-:Y:S01]  /*2ae0*/  STL [R1+0x174], RZ ;  /* 0x000174ff01007387 */ /* 0x0003e20000100800 */
[----:B--2---:R-:W-:Y:S02]  /*2af0*/  ULEA UR11, UR18, UR17, 0x18 ;  /* 0x00000011120b7291 */ /* 0x004fe4000f8ec03f */
[----:B------:R-:W-:Y:S01]  /*2b00*/  UIADD3 UR16, UR12, -UR16, URZ ;  /* 0x800000100c107290 */ /* 0x000fe2000fffe03f */
[----:B------:R1:W-:Y:S03]  /*2b10*/  STL [R1+0x178], RZ ;  /* 0x000178ff01007387 */ /* 0x0003e60000100800 */
[----:B------:R-:W-:Y:S01]  /*2b20*/  ULEA UR16, UR16, UR11, 0xc ;  /* 0x0000000b10107291 */ /* 0x000fe2000f8e603f */
[----:B------:R1:W-:Y:S03]  /*2b30*/  STL [R1+0x17c], RZ ;  /* 0x00017cff01007387 */ /* 0x0003e60000100800 */
[----:B------:R-:W-:Y:S01]  /*2b40*/  UIADD3 UR16, UR16, 0x180, URZ ;  /* 0x0000018010107890 */ /* 0x000fe2000fffe03f */
[----:B------:R1:W-:Y:S03]  /*2b50*/  STL [R1+0x180], RZ ;  /* 0x000180ff01007387 */ /* 0x0003e60000100800 */
[----:B------:R-:W-:Y:S01]  /*2b60*/  USHF.R.U32.HI UR12, URZ, 0x4, UR16 ;  /* 0x000000043f0c7899 */ /* 0x000fe20008011610 */
[----:B------:R1:W-:Y:S03]  /*2b70*/  STL [R1+0x184], RZ ;  /* 0x000184ff01007387 */ /* 0x0003e60000100800 */
[----:B------:R-:W-:Y:S01]  /*2b80*/  ULOP3.LUT UR12, UR12, 0x3fff, URZ, 0xc0, !UPT ;  /* 0x00003fff0c0c7892 */ /* 0x000fe2000f8ec03f */
[----:B------:R1:W-:Y:S04]  /*2b90*/  STL [R1+0x188], RZ ;  /* 0x000188ff01007387 */ /* 0x0003e80000100800 */
        /* <DEDUP_REMOVED lines=28> */
[----:B------:R1:W-:Y:S01]  /*2d60*/  STL [R1+0x1fc], RZ ;  /* 0x0001fcff01007387 */ /* 0x0003e20000100800 */
[----:B------:R-:W-:Y:S05]  /*2d70*/  @!P0 BRA `(.L_x_17) ;  /* 0x0000004000c08947 */ /* 0x000fea0003800000 */
[----:B------:R-:W-:-:S06]  /*2d80*/  UISETP.NE.AND UP0, UPT, UR22, 0x3, UPT ;  /* 0x000000031600788c */ /* 0x000fcc000bf05270 */
[----:B------:R-:W-:-:S13]  /*2d90*/  PLOP3.LUT P1, PT, PT, PT, UP0, 0x80, 0x0 ;  /* 0x000000000000781c */ /* 0x000fda0003f2f008 */
[----:B------:R-:W-:Y:S05]  /*2da0*/  @!P1 BRA `(.L_x_18) ;  /* 0x0000000000049947 */ /* 0x000fea0003800000 */
[----:B------:R-:W-:Y:S01]  /*2db0*/  BPT.TRAP 0x1 ;  /* 0x000000040000795c */ /* 0x000fe20000300000 */
.L_x_18:
[----:B------:R-:W-:Y:S01]  /*2dc0*/  ULEA UR6, UR5, UR11, 0x3 ;  /* 0x0000000b05067291 */ /* 0x000fe2000f8e183f */
[----:B------:R-:W-:-:S05]  /*2dd0*/  IMAD.U32 R0, RZ, RZ, UR4 ;  /* 0x00000004ff007e24 */ /* 0x000fca000f8e00ff */
[----:B------:R-:W-:-:S04]  /*2de0*/  SHF.L.U32 R0, R0, 0x1f, RZ ;  /* 0x0000001f00007819 */ /* 0x000fc800000006ff */
[----:B------:R0:W2:Y:S01]  /*2df0*/  SYNCS.PHASECHK.TRANS64.TRYWAIT P0, [UR6], R0 ;  /* 0x00000000ff0075a7 */ /* 0x0000a20008000146 */
[----:B------:R-:W-:Y:S05]  /*2e00*/  @!P1 BRA `(.L_x_19) ;  /* 0x0000000000049947 */ /* 0x000fea0003800000 */
[----:B------:R-:W-:Y:S01]  /*2e10*/  BPT.TRAP 0x1 ;  /* 0x000000040000795c */ /* 0x000fe20000300000 */
.L_x_19:
[----:B--2---:R-:W-:Y:S05]  /*2e20*/  @P0 BRA `(.L_x_20) ;  /* 0x0000000000080947 */ /* 0x004fea0003800000 */
[----:B------:R-:W2:Y:S02]  /*2e30*/  SYNCS.PHASECHK.TRANS64.TRYWAIT P0, [UR6], R0 ;  /* 0x00000000ff0075a7 */ /* 0x000ea40008000146 */
[----:B--2---:R-:W-:Y:S05]  /*2e40*/  @!P0 BRA `(.L_x_21) ;  /* 0x0000022800308947 */ /* 0x004fea0003800000 */
.L_x_20:
[----:B------:R-:W-:Y:S01]  /*2e50*/  UIADD3 UR6, UR11, 0x1c180, URZ ;  /* 0x0001c1800b067890 */ /* 0x000fe2000fffe03f */
[----:B------:R-:W-:Y:S01]  /*2e60*/  WARPGROUP.ARRIVE ;  /* 0x00000000000079c5 */ /* 0x000fe20000000000 */
[----:B------:R-:W-:Y:S02]  /*2e70*/  ULOP3.LUT UR7, UR12, 0x10000, URZ, 0xfc, !UPT ;  /* 0x000100000c077892 */ /* 0x000fe4000f8efc3f */
[----:B------:R-:W-:Y:S02]  /*2e80*/  USHF.R.U32.HI UR6, URZ, 0x4, UR6 ;  /* 0x000000043f067899 */ /* 0x000fe40008011606 */
[----:B------:R-:W-:Y:S02]  /*2e90*/  ULEA UR7, UR5, UR7, 0xa ;  /* 0x0000000705077291 */ /* 0x000fe4000f8e503f */
[----:B------:R-:W-:Y:S01]  /*2ea0*/  ULOP3.LUT UR6, UR6, 0x3fff, URZ, 0xc0, !UPT ;  /* 0x00003fff06067892 */ /* 0x000fe2000f8ec03f */
[----:B------:R-:W-:Y:S01]  /*2eb0*/  UMOV UR17, 0x80000020 ;  /* 0x8000002000117882 */ /* 0x000fe20000000000 */
[----:B------:R-:W-:-:S02]  /*2ec0*/  UMOV UR19, 0x80000020 ;  /* 0x8000002000137882 */ /* 0x000fc40000000000 */
[----:B------:R-:W-:Y:S01]  /*2ed0*/  ULOP3.LUT UR6, UR6, 0x10000, URZ, 0xfc, !UPT ;  /* 0x0001000006067892 */ /* 0x000fe2000f8efc3f */
[----:B------:R-:W-:-:S03]  /*2ee0*/  UMOV UR16, UR7 ;  /* 0x0000000700107c82 */ /* 0x000fc60008000000 */
[----:B------:R-:W-:-:S03]  /*2ef0*/  ULEA UR8, UR5, UR6, 0xa ;  /* 0x0000000605087291 */ /* 0x000fc6000f8e503f */
[----:B------:R-:W-:-:S04]  /*2f00*/  UMOV UR6, 0x2 ;  /* 0x0000000200067882 */ /* 0x000fc80000000000 */
[----:B------:R-:W-:Y:S02]  /*2f10*/  UMOV UR18, UR8 ;  /* 0x0000000800127c82 */ /* 0x000fe40008000000 */
[----:B------:R-:W-:Y:S01]  /*2f20*/  QGMMA.64x256x32.F32.E5M2.E5M2 R24, gdesc[UR16], RZ, !UPT, gsb0 ;  /* 0x03e00000101879f3 */ /* 0x000fe2000c0038ff */
[----:B------:R-:W-:Y:S01]  /*2f30*/  UIADD3 UR16, UR7, 0x200, URZ ;  /* 0x0000020007107890 */ /* 0x000fe2000fffe03f */
[----:B------:R-:W-:Y:S01]  /*2f40*/  UMOV UR17, 0x80000020 ;  /* 0x8000002000117882 */ /* 0x000fe20000000000 */
[----:B------:R-:W-:Y:S02]  /*2f50*/  WARPGROUP.DEPBAR.LE gsb0, 0x0 ;  /* 0x00008000000079c5 */ /* 0x000fe40000010000 */
[----:B------:R-:W-:Y:S04]  /*2f60*/  STL.64 [R1], R24 ;  /* 0x0000001801007387 */ /* 0x000fe80000100a00 */
[----:B------:R-:W-:Y:S04]  /*2f70*/  STL.64 [R1+0x8], R26 ;  /* 0x0000081a01007387 */ /* 0x000fe80000100a00 */
        /* <DEDUP_REMOVED lines=61> */
[----:B------:R3:W-:Y:S02]  /*3350*/  STL.64 [R1+0x1f8], R150 ;  /* 0x0001f89601007387 */ /* 0x0007e40000100a00 */
[----:B---3--:R-:W-:-:S06]  /*3360*/  WARPGROUP.ARRIVE ;  /* 0x00000000000079c5 */ /* 0x008fcc0000000000 */
[----:B------:R-:W-:Y:S03]  /*3370*/  QGMMA.64x256x32.F32.E5M2.E5M2 R24, gdesc[UR16], RZ, !UPT, gsb0 ;  /* 0x03e00000101879f3 */ /* 0x000fe6000c0038ff */
[----:B------:R-:W-:Y:S02]  /*3380*/  WARPGROUP.DEPBAR.LE gsb0, 0x0 ;  /* 0x00008000000079c5 */ /* 0x000fe40000010000 */
        /* <DEDUP_REMOVED lines=21> */
[----:B------:R3:W-:Y:S04]  /*34e0*/  STL.64 [R1+0x478], R108 ;  /* 0x0004786c01007387 */ /* 0x0007e80000100a00 */
        /* <DEDUP_REMOVED lines=70> */
[----:B---3--:R-:W3:Y:S04]  /*3950*/  LDL.LU.64 R108, [R1] ;  /* 0x00000000016c7983 */ /* 0x008ee80000300a00 */
[----:B------:R-:W3:Y:S04]  /*3960*/  LDL.LU.64 R110, [R1+0x8] ;  /* 0x00000800016e7983 */ /* 0x000ee80000300a00 */
        /* <DEDUP_REMOVED lines=61> */
[----:B------:R-:W3:Y:S01]  /*3d40*/  LDL.LU.64 R234, [R1+0x1f8] ;  /* 0x0001f80001ea7983 */ /* 0x000ee20000300a00 */
[----:B------:R-:W-:-:S02]  /*3d50*/  UIADD3 UR16, UR7, 0x2, URZ ;  /* 0x0000000207107890 */ /* 0x000fc4000fffe03f */
[----:B------:R-:W-:Y:S01]  /*3d60*/  UIADD3 UR18, UR8, 0x2, URZ ;  /* 0x0000000208127890 */ /* 0x000fe2000fffe03f */
[----:B------:R-:W-:Y:S01]  /*3d70*/  STL [R1+0x338], RZ ;  /* 0x000338ff01007387 */ /* 0x000fe20000100800 */
[----:B------:R-:W-:Y:S01]  /*3d80*/  UMOV UR17, 0x80000020 ;  /* 0x8000002000117882 */ /* 0x000fe20000000000 */
[----:B------:R-:W-:Y:S02]  /*3d90*/  UMOV UR19, 0x80000020 ;  /* 0x8000002000137882 */ /* 0x000fe40000000000 */
        /* <DEDUP_REMOVED lines=25> */
[----:B---3--:R-:W-:-:S06]  /*3f30*/  WARPGROUP.ARRIVE ;  /* 0x00000000000079c5 */ /* 0x008fcc0000000000 */
[----:B------:R-:W-:Y:S03]  /*3f40*/  QGMMA.64x256x32.F32.E5M2.E5M2 R108, gdesc[UR16], R108, gsb0 ;  /* 0x03e00000106c79f3 */ /* 0x000fe6000800386c */
[----:B------:R-:W-:Y:S02]  /*3f50*/  WARPGROUP.DEPBAR.LE gsb0, 0x0 ;  /* 0x00008000000079c5 */ /* 0x000fe40000010000 */
[----:B------:R-:W-:Y:S01]  /*3f60*/  STL.64 [R1], R108 ;  /* 0x0000006c01007387 */ /* 0x000fe20000100a00 */
[----:B------:R-:W-:Y:S01]  /*3f70*/  UIADD3 UR16, UR7, 0x202, URZ ;  /* 0x0000020207107890 */ /* 0x000fe2000fffe03f */
[----:B------:R-:W-:Y:S02]  /*3f80*/  IMAD.MOV.U32 R2, RZ, RZ, R234 ;  /* 0x000000ffff027224 */ /* 0x000fe400078e00ea */
[----:B------:R-:W-:Y:S01]  /*3f90*/  STL.64 [R1+0x8], R110 ;  /* 0x0000086e01007387 */ /* 0x000fe20000100a00 */
[----:B------:R-:W-:Y:S01]  /*3fa0*/  UMOV UR17, 0x80000020 ;  /* 0x8000002000117882 */ /* 0x000fe20000000000 */
[----:B------:R-:W-:Y:S01]  /*3fb0*/  ULDC UR7, c[0x0][0x50c] ;  /* 0x0001430000077ab9 */ /* 0x000fe20000000800 */
[----:B0-2---:R-:W-:Y:S01]  /*3fc0*/  IMAD.MOV.U32 R0, RZ, RZ, R235 ;  /* 0x000000ffff007224 */ /* 0x005fe200078e00eb */
        /* <DEDUP_REMOVED lines=62> */
[----:B0-----:R-:W3:Y:S04]  /*43b0*/  LDL.LU.64 R150, [R1+0x520] ;  /* 0x0005200001967983 */ /* 0x001ee80000300a00 */
        /* <DEDUP_REMOVED lines=21> */
[----:B------:R-:W-:Y:S01]  /*4510*/  UISETP.NE.AND UP0, UPT, UR7, 0x2, UPT ;  /* 0x000000020700788c */ /* 0x000fe2000bf05270 */
[----:B------:R-:W-:-:S02]  /*4520*/  CS2R R236, SRZ ;  /* 0x0000000000ec7805 */ /* 0x000fc4000001ff00 */
[----:B--2---:R-:W-:Y:S01]  /*4530*/  CS2R R234, SRZ ;  /* 0x0000000000ea7805 */ /* 0x004fe2000001ff00 */
[----:B------:R0:W-:Y:S01]  /*4540*/  STL [R1+0x2d0], RZ ;  /* 0x0002d0ff01007387 */ /* 0x0001e20000100800 */
[----:B------:R-:W-:Y:S01]  /*4550*/  USEL UR7, URZ, 0x1, UP0 ;  /* 0x000000013f077887 */ /* 0x000fe20008000000 */
[----:B------:R-:W-:Y:S02]  /*4560*/  CS2R R232, SRZ ;  /* 0x0000000000e87805 */ /* 0x000fe4000001ff00 */
[----:B------:R-:W-:Y:S01]  /*4570*/  CS2R R230, SRZ ;  /* 0x0000000000e67805 */ /* 0x000fe2000001ff00 */
[----:B------:R0:W-:Y:S01]  /*4580*/  STL [R1+0x2cc], RZ ;  /* 0x0002ccff01007387 */ /* 0x0001e20000100800 */
[----:B------:R-:W-:Y:S02]  /*4590*/  CS2R R228, SRZ ;  /* 0x0000000000e47805 */ /* 0x000fe4000001ff00 */
[----:B------:R-:W-:Y:S02]  /*45a0*/  CS2R R226, SRZ ;  /* 0x0000000000e27805 */ /* 0x000fe4000001ff00 */
[----:B------:R-:W-:Y:S01]  /*45b0*/  ISETP.NE.AND P0, PT, RZ, UR7, PT ;  /* 0x00000007ff007c0c */ /* 0x000fe2000bf05270 */
[----:B------:R0:W-:Y:S01]  /*45c0*/  STL [R1+0x2c8], RZ ;  /* 0x0002c8ff01007387 */ /* 0x0001e20000100800 */
[----:B------:R-:W-:-:S02]  /*45d0*/  CS2R R224, SRZ ;  /* 0x0000000000e07805 */ /* 0x000fc4000001ff00 */
[----:B------:R-:W-:Y:S02]  /*45e0*/  CS2R R222, SRZ ;  /* 0x0000000000de7805 */ /* 0x000fe4000001ff00 */
[----:B------:R-:W-:Y:S01]  /*45f0*/  CS2R R220, SRZ ;  /* 0x0000000000dc7805 */ /* 0x000fe2000001ff00 */
[----:B------:R0:W-:Y:S01]  /*4600*/  STL [R1+0x2c4], RZ ;  /* 0x0002c4ff01007387 */ /* 0x0001e20000100800 */
[----:B------:R-:W-:Y:S02]  /*4610*/  CS2R R218, SRZ ;  /* 0x0000000000da7805 */ /* 0x000fe4000001ff00 */
[----:B------:R-:W-:Y:S02]  /*4620*/  CS2R R216, SRZ ;  /* 0x0000000000d87805 */ /* 0x000fe4000001ff00 */
[----:B------:R-:W-:Y:S01]  /*4630*/  CS2R R214, SRZ ;  /* 0x0000000000d67805 */ /* 0x000fe2000001ff00 */
        /* <DEDUP_REMOVED lines=54> */
[----:B------:R-:W-:Y:S01]  /*49a0*/  CS2R R4, SRZ ;  /* 0x0000000000047805 */ /* 0x000fe2000001ff00 */
[----:B------:R-:W-:Y:S01]  /*49b0*/  IMAD.MOV.U32 R3, RZ, RZ, RZ ;  /* 0x000000ffff037224 */ /* 0x000fe200078e00ff */
        /* <DEDUP_REMOVED lines=35> */
[----:B---3--:R-:W-:-:S06]  /*4bf0*/  WARPGROUP.ARRIVE ;  /* 0x00000000000079c5 */ /* 0x008fcc0000000000 */
[----:B------:R-:W-:Y:S03]  /*4c00*/  QGMMA.64x256x32.F32.E5M2.E5M2 R24, gdesc[UR16], R24, gsb0 ;  /* 0x03e00000101879f3 */ /* 0x000fe60008003818 */
[----:B------:R-:W-:Y:S02]  /*4c10*/  WARPGROUP.DEPBAR.LE gsb0, 0x0 ;  /* 0x00008000000079c5 */ /* 0x000fe40000010000 */
[----:B0-----:R-:W-:Y:S05]  /*4c20*/  @!P0 BRA `(.L_x_22) ;  /* 0x0000002000f88947 */ /* 0x001fea0003800000 */
[----:B------:R-:W2:Y:S04]  /*4c30*/  LDL R3, [R1] ;  /* 0x0000000001037983 */ /* 0x000ea80000100800 */
[----:B------:R-:W3:Y:S04]  /*4c40*/  LDL R4, [R1+0x4] ;  /* 0x0000040001047983 */ /* 0x000ee80000100800 */
[----:B------:R-:W4:Y:S04]  /*4c50*/  LDL R5, [R1+0x8] ;  /* 0x0000080001057983 */ /* 0x000f280000100800 */
[----:B------:R-:W5:Y:S04]  /*4c60*/  LDL R6, [R1+0xc] ;  /* 0x00000c0001067983 */ /* 0x000f680000100800 */
        /* <DEDUP_REMOVED lines=101> */
[----:B------:R0:W-:Y:S04]  /*52c0*/  STL [R1+0x4c4], R131 ;  /* 0x0004c48301007387 */ /* 0x0001e80000100800 */
[----:B0-----:R-:W5:Y:S04]  /*52d0*/  LDL R131, [R1+0x1a4] ;  /* 0x0001a40001837983 */ /* 0x001f680000100800 */
        /* <DEDUP_REMOVED lines=39> */
[----:B0-----:R-:W5:Y:S01]  /*5550*/  LDL R151, [R1+0x1f4] ;  /* 0x0001f40001977983 */ /* 0x001f620000100800 */
[----:B------:R-:W-:-:S01]  /*5560*/  FADD R2, RZ, R2 ;  /* 0x00000002ff027221 */ /* 0x000fc20000000000 */
[----:B------:R-:W-:Y:S01]  /*5570*/  FADD R0, RZ, R0 ;  /* 0x00000000ff007221 */ /* 0x000fe20000000000 */
[----:B--2---:R-:W-:-:S01]  /*5580*/  FADD R3, RZ, R3 ;  /* 0x00000003ff037221 */ /* 0x004fc20000000000 */
[----:B---3--:R-:W-:Y:S01]  /*5590*/  FADD R4, RZ, R4 ;  /* 0x00000004ff047221 */ /* 0x008fe20000000000 */
[----:B----4-:R-:W-:-:S01]  /*55a0*/  FADD R5, RZ, R5 ;  /* 0x00000005ff057221 */ /* 0x010fc20000000000 */
[----:B-----5:R-:W-:Y:S01]  /*55b0*/  FADD R6, RZ, R6 ;  /* 0x00000006ff067221 */ /* 0x020fe20000000000 */
[----:B------:R-:W-:-:S01]  /*55c0*/  FADD R7, RZ, R7 ;  /* 0x00000007ff077221 */ /* 0x000fc20000000000 */
[----:B------:R-:W-:Y:S01]  /*55d0*/  FADD R8, RZ, R8 ;  /* 0x00000008ff087221 */ /* 0x000fe20000000000 */
        /* <DEDUP_REMOVED lines=13> */
[----:B------:R-:W2:Y:S01]  /*56b0*/  LDL.LU R131, [R1+0x4c4] ;  /* 0x0004c40001837983 */ /* 0x000ea20000300800 */
        /* <DEDUP_REMOVED lines=13> */
[----:B------:R-:W3:Y:S01]  /*5790*/  LDL.LU R132, [R1+0x4c0] ;  /* 0x0004c00001847983 */ /* 0x000ee20000300800 */
        /* <DEDUP_REMOVED lines=16> */
[----:B------:R0:W-:Y:S01]  /*58a0*/  STL [R1+0x200], R133 ;  /* 0x0002008501007387 */ /* 0x0001e20000100800 */
        /* <DEDUP_REMOVED lines=9> */
[----:B0-----:R-:W4:Y:S01]  /*5940*/  LDL.LU R133, [R1+0x4bc] ;  /* 0x0004bc0001857983 */ /* 0x001f220000300800 */
[----:B------:R-:W-:-:S01]  /*5950*/  FADD R184, RZ, R184 ;  /* 0x000000b8ffb87221 */ /* 0x000fc20000000000 */
[----:B------:R-:W-:Y:S01]  /*5960*/  FADD R185, RZ, R185 ;  /* 0x000000b9ffb97221 */ /* 0x000fe20000000000 */
[----:B------:R-:W-:-:S01]  /*5970*/  FADD R186, RZ, R186 ;  /* 0x000000baffba7221 */ /* 0x000fc20000000000 */
        /* <DEDUP_REMOVED lines=10> */
[----:B0-----:R-:W5:Y:S01]  /*5a20*/  LDL.LU R134, [R1+0x4b8] ;  /* 0x0004b80001867983 */ /* 0x001f620000300800 */
        /* <DEDUP_REMOVED lines=52> */
[----:B0-----:R-:W5:Y:S04]  /*5d70*/  LDL.LU R138, [R1+0x4a8] ;  /* 0x0004a800018a7983 */ /* 0x001f680000300800 */
[----:B------:R0:W-:Y:S01]  /*5d80*/  STL [R1+0x218], R139 ;  /* 0x0002188b01007387 */ /* 0x0001e20000100800 */
[----:B------:R-:W-:-:S03]  /*5d90*/  FADD R140, RZ, R140 ;  /* 0x0000008cff8c7221 */ /* 0x000fc60000000000 */
        /* <DEDUP_REMOVED lines=34> */
[----:B------:R0:W-:Y:S04]  /*5fc0*/  STL [R1+0x248], R151 ;  /* 0x0002489701007387 */ /* 0x0001e80000100800 */
[----:B0-----:R-:W5:Y:S04]  /*5fd0*/  LDL.LU R151, [R1+0x474] ;  /* 0x0004740001977983 */ /* 0x001f680000300800 */
[----:B------:R0:W-:Y:S04]  /*5fe0*/  STL [R1+0x24c], R2 ;  /* 0x00024c0201007387 */ /* 0x0001e80000100800 */
[----:B------:R1:W-:Y:S01]  /*5ff0*/  STL [R1+0x250], R0 ;  /* 0x0002500001007387 */ /* 0x0003e20000100800 */
[----:B0-----:R-:W-:-:S01]  /*6000*/  FADD R2, RZ, R24 ;  /* 0x00000018ff027221 */ /* 0x001fc20000000000 */
[----:B-1----:R-:W-:-:S04]  /*6010*/  FADD R0, RZ, R25 ;  /* 0x00000019ff007221 */ /* 0x002fc80000000000 */
        /* <DEDUP_REMOVED lines=211> */
[----:B--2---:R-:W-:-:S04]  /*6d50*/  FADD R0, RZ, R131 ;  /* 0x00000083ff007221 */ /* 0x004fc80000000000 */
[----:B------:R3:W-:Y:S04]  /*6d60*/  STL [R1+0x3fc], R2 ;  /* 0x0003fc0201007387 */ /* 0x0007e80000100800 */
[----:B------:R4:W-:Y:S01]  /*6d70*/  STL [R1+0x400], R0 ;  /* 0x0004000001007387 */ /* 0x0009e20000100800 */
[----:B---3--:R-:W-:-:S01]  /*6d80*/  FADD R2, RZ, R132 ;  /* 0x00000084ff027221 */ /* 0x008fc20000000000 */
[----:B----4-:R-:W-:-:S04]  /*6d90*/  FADD R0, RZ, R133 ;  /* 0x00000085ff007221 */ /* 0x010fc80000000000 */
[----:B------:R5:W-:Y:S04]  /*6da0*/  STL [R1+0x404], R2 ;  /* 0x0004040201007387 */ /* 0x000be80000100800 */
[----:B------:R0:W-:Y:S01]  /*6db0*/  STL [R1+0x408], R0 ;  /* 0x0004080001007387 */ /* 0x0001e20000100800 */
[----:B-----5:R-:W-:-:S01]  /*6dc0*/  FADD R2, RZ, R134 ;  /* 0x00000086ff027221 */ /* 0x020fc20000000000 */
[----:B0-----:R-:W-:-:S04]  /*6dd0*/  FADD R0, RZ, R135 ;  /* 0x00000087ff007221 */ /* 0x001fc80000000000 */
        /* <DEDUP_REMOVED lines=34> */
[----:B------:R-:W-:-:S05]  /*7000*/  UMOV UR6, URZ ;  /* 0x0000003f00067c82 */ /* 0x000fca0008000000 */
.L_x_22:
[----:B------:R-:W-:-:S04]  /*7010*/  UIADD3 UR23, UR5, 0x1, URZ ;  /* 0x0000000105177890 */ /* 0x000fc8000fffe03f */
[----:B------:R-:W-:-:S04]  /*7020*/  UISETP.NE.AND UP0, UPT, UR23, 0x7, UPT ;  /* 0x000000071700788c */ /* 0x000fc8000bf05270 */
[----:B------:R-:W-:Y:S02]  /*7030*/  USEL UR8, URZ, 0x1, UP0 ;  /* 0x000000013f087887 */ /* 0x000fe40008000000 */
[----:B------:R-:W-:Y:S02]  /*7040*/  USEL UR23, UR23, URZ, UP0 ;  /* 0x0000003f17177287 */ /* 0x000fe40008000000 */
[----:B------:R-:W-:-:S06]  /*7050*/  ULOP3.LUT UR8, UR4, UR8, URZ, 0x3c, !UPT ;  /* 0x0000000804087292 */ /* 0x000fcc000f8e3c3f */
[----:B0-----:R-:W-:Y:S01]  /*7060*/  IMAD.U32 R0, RZ, RZ, UR8 ;  /* 0x00000008ff007e24 */ /* 0x001fe2000f8e00ff */
[----:B------:R-:W-:-:S06]  /*7070*/  UMOV UR8, 0x1 ;  /* 0x0000000100087882 */ /* 0x000fcc0000000000 */
.L_x_17:
[----:B------:R-:W-:-:S04]  /*7080*/  UISETP.LT.AND UP0, UPT, UR9, 0x1, UPT ;  /* 0x000000010900788c */ /* 0x000fc8000bf01270 */
[----:B------:R-:W-:-:S04]  /*7090*/  USEL UR16, UR9, 0x1, UP0 ;  /* 0x0000000109107887 */ /* 0x000fc80008000000 */
[----:B------:R-:W-:-:S04]  /*70a0*/  UIADD3 UR16, UR9, -UR16, URZ ;  /* 0x8000001009107290 */ /* 0x000fc8000fffe03f */
[----:B------:R-:W-:-:S06]  /*70b0*/  UISETP.GE.AND UP0, UPT, UR16, 0x1, UPT ;  /* 0x000000011000788c */ /* 0x000fcc000bf06270 */
[----:B------:R-:W-:-:S13]  /*70c0*/  PLOP3.LUT P0, PT, PT, PT, UP0, 0x80, 0x0 ;  /* 0x000000000000781c */ /* 0x000fda0003f0f008 */
[----:B------:R-:W-:Y:S05]  /*70d0*/  @!P0 BRA `(.L_x_23) ;  /* 0x0000006000688947 */ /* 0x000fea0003800000 */
[----:B------:R-:W-:Y:S01]  /*70e0*/  UMOV UR24, UR16 ;  /* 0x0000001000187c82 */ /* 0x000fe20008000000 */
[----:B------:R-:W-:Y:S01]  /*70f0*/  UMOV UR25, UR5 ;  /* 0x0000000500197c82 */ /* 0x000fe20008000000 */
[----:B------:R-:W-:-:S05]  /*7100*/  ULDC UR26, c[0x0][0x50c] ;  /* 0x00014300001a7ab9 */ /* 0x000fca0000000800 */
.L_x_31:
[----:B------:R-:W-:-:S06]  /*7110*/  UISETP.NE.AND UP0, UPT, UR22, 0x3, UPT ;  /* 0x000000031600788c */ /* 0x000fcc000bf05270 */
[----:B------:R-:W-:-:S13]  /*7120*/  PLOP3.LUT P1, PT, PT, PT, UP0, 0x80, 0x0 ;  /* 0x000000000000781c */ /* 0x000fda0003f2f008 */
[----:B------:R-:W-:Y:S05]  /*7130*/  @!P1 BRA `(.L_x_24) ;  /* 0x0000000000049947 */ /* 0x000fea0003800000 */
[----:B------:R-:W-:Y:S01]  /*7140*/  BPT.TRAP 0x1 ;  /* 0x000000040000795c */ /* 0x000fe20000300000 */
.L_x_24:
[----:B------:R-:W0:Y:S01]  /*7150*/  S2UR UR16, SR_CgaCtaId ;  /* 0x00000000001079c3 */ /* 0x000e220000008800 */
[----:B------:R-:W-:Y:S01]  /*7160*/  UMOV UR11, 0x400 ;  /* 0x00000400000b7882 */ /* 0x000fe20000000000 */
[----:B------:R-:W-:Y:S01]  /*7170*/  SHF.L.U32 R2, R0, 0x1f, RZ ;  /* 0x0000001f00027819 */ /* 0x000fe200000006ff */
[----:B0-----:R-:W-:-:S04]  /*7180*/  ULEA UR11, UR16, UR11, 0x18 ;  /* 0x0000000b100b7291 */ /* 0x001fc8000f8ec03f */
[----:B------:R-:W-:-:S09]  /*7190*/  ULEA UR16, UR23, UR11, 0x3 ;  /* 0x0000000b17107291 */ /* 0x000fd2000f8e183f */
[----:B------:R0:W2:Y:S01]  /*71a0*/  SYNCS.PHASECHK.TRANS64.TRYWAIT P0, [UR16], R2 ;  /* 0x00000002ff0075a7 */ /* 0x0000a20008000150 */
[----:B------:R-:W-:Y:S05]  /*71b0*/  @!P1 BRA `(.L_x_25) ;  /* 0x0000000000049947 */ /* 0x000fea0003800000 */
[----:B------:R-:W-:Y:S01]  /*71c0*/  BPT.TRAP 0x1 ;  /* 0x000000040000795c */ /* 0x000fe20000300000 */
.L_x_25:
[----:B--2---:R-:W-:Y:S05]  /*71d0*/  @P0 BRA `(.L_x_26) ;  /* 0x0000000000080947 */ /* 0x004fea0003800000 */
[----:B------:R-:W2:Y:S02]  /*71e0*/  SYNCS.PHASECHK.TRANS64.TRYWAIT P0, [UR16], R2 ;  /* 0x00000002ff0075a7 */ /* 0x000ea40008000150 */
[----:B--2---:R-:W-:Y:S05]  /*71f0*/  @!P0 BRA `(.L_x_27) ;  /* 0x000001e4005c8947 */ /* 0x004fea0003800000 */
.L_x_26:
        /* <DEDUP_REMOVED lines=64> */
[----:B--2---:R-:W2:Y:S04]  /*7600*/  LDL.LU.64 R108, [R1] ;  /* 0x00000000016c7983 */ /* 0x004ea80000300a00 */
[----:B------:R-:W2:Y:S04]  /*7610*/  LDL.LU.64 R110, [R1+0x8] ;  /* 0x00000800016e7983 */ /* 0x000ea80000300a00 */
        /* <DEDUP_REMOVED lines=61> */
[----:B------:R-:W2:Y:S01]  /*79f0*/  LDL.LU.64 R234, [R1+0x1f8] ;  /* 0x0001f80001ea7983 */ /* 0x000ea20000300a00 */
[----:B------:R-:W-:-:S02]  /*7a00*/  UIADD3 UR16, UR11, 0x1c180, URZ ;  /* 0x0001c1800b107890 */ /* 0x000fc4000fffe03f */
[----:B------:R-:W-:Y:S02]  /*7a10*/  UISETP.NE.AND UP0, UPT, UR7, URZ, UPT ;  /* 0x0000003f0700728c */ /* 0x000fe4000bf05270 */
[----:B------:R-:W-:Y:S02]  /*7a20*/  USHF.R.U32.HI UR16, URZ, 0x4, UR16 ;  /* 0x000000043f107899 */ /* 0x000fe40008011610 */
[----:B------:R-:W-:Y:S02]  /*7a30*/  USEL UR8, UR8, URZ, !UP0 ;  /* 0x0000003f08087287 */ /* 0x000fe4000c000000 */
[----:B------:R-:W-:Y:S02]  /*7a40*/  ULOP3.LUT UR16, UR16, 0x3fff, URZ, 0xc0, !UPT ;  /* 0x00003fff10107892 */ /* 0x000fe4000f8ec03f */
[----:B------:R-:W-:Y:S02]  /*7a50*/  UISETP.NE.U32.AND UP0, UPT, UR8, URZ, UPT ;  /* 0x0000003f0800728c */ /* 0x000fe4000bf05070 */
[----:B------:R-:W-:-:S02]  /*7a60*/  ULOP3.LUT UR7, UR12, 0x10000, URZ, 0xfc, !UPT ;  /* 0x000100000c077892 */ /* 0x000fc4000f8efc3f */
[----:B------:R-:W-:Y:S02]  /*7a70*/  ULOP3.LUT UR8, UR16, 0x10000, URZ, 0xfc, !UPT ;  /* 0x0001000010087892 */ /* 0x000fe4000f8efc3f */
[----:B------:R-:W-:Y:S02]  /*7a80*/  ULEA UR7, UR23, UR7, 0xa ;  /* 0x0000000717077291 */ /* 0x000fe4000f8e503f */
[----:B------:R-:W-:Y:S01]  /*7a90*/  ULEA UR8, UR23, UR8, 0xa ;  /* 0x0000000817087291 */ /* 0x000fe2000f8e503f */
[----:B------:R-:W-:Y:S01]  /*7aa0*/  UMOV UR17, 0x80000020 ;  /* 0x8000002000117882 */ /* 0x000fe20000000000 */
[----:B------:R-:W-:-:S03]  /*7ab0*/  UMOV UR19, 0x80000020 ;  /* 0x8000002000137882 */ /* 0x000fc60000000000 */
[----:B------:R-:W-:Y:S02]  /*7ac0*/  UMOV UR16, UR7 ;  /* 0x0000000700107c82 */ /* 0x000fe40008000000 */
[----:B------:R-:W-:Y:S01]  /*7ad0*/  UMOV UR18, UR8 ;  /* 0x0000000800127c82 */ /* 0x000fe20008000000 */
[----:B--2---:R-:W-:-:S06]  /*7ae0*/  WARPGROUP.ARRIVE ;  /* 0x00000000000079c5 */ /* 0x004fcc0000000000 */
[----:B------:R-:W-:Y:S03]  /*7af0*/  QGMMA.64x256x32.F32.E5M2.E5M2 R108, gdesc[UR16], R108, UP0, gsb0 ;  /* 0x03e00000106c79f3 */ /* 0x000fe6000b80386c */
        /* <DEDUP_REMOVED lines=65> */
[----:B--2---:R-:W2:Y:S04]  /*7f10*/  LDL.LU.64 R234, [R1+0x870] ;  /* 0x0008700001ea7983 */ /* 0x004ea80000300a00 */
[----:B------:R-:W3:Y:S04]  /*7f20*/  LDL.LU.64 R232, [R1+0x868] ;  /* 0x0008680001e87983 */ /* 0x000ee80000300a00 */
[----:B------:R-:W4:Y:S04]  /*7f30*/  LDL.LU.64 R230, [R1+0x860] ;  /* 0x0008600001e67983 */ /* 0x000f280000300a00 */
        /* <DEDUP_REMOVED lines=60> */
[----:B------:R-:W4:Y:S01]  /*8300*/  LDL.LU.64 R108, [R1+0x678] ;  /* 0x00067800016c7983 */ /* 0x000f220000300a00 */
[----:B------:R-:W-:Y:S01]  /*8310*/  UIADD3 UR16, UR7, 0x200, URZ ;  /* 0x0000020007107890 */ /* 0x000fe2000fffe03f */
[----:B------:R-:W-:-:S02]  /*8320*/  UMOV UR17, 0x80000020 ;  /* 0x8000002000117882 */ /* 0x000fc40000000000 */
[----:B--2---:R-:W-:Y:S04]  /*8330*/  STL.64 [R1+0x670], R234 ;  /* 0x000670ea01007387 */ /* 0x004fe80000100a00 */
[----:B---3--:R-:W-:Y:S04]  /*8340*/  STL.64 [R1+0x668], R232 ;  /* 0x000668e801007387 */ /* 0x008fe80000100a00 */
[----:B----4-:R-:W-:Y:S04]  /*8350*/  STL.64 [R1+0x660], R230 ;  /* 0x000660e601007387 */ /* 0x010fe80000100a00 */
        /* <DEDUP_REMOVED lines=38> */
[----:B------:R-:W-:Y:S01]  /*85c0*/  STL.64 [R1+0x528], R152 ;  /* 0x0005289801007387 */ /* 0x000fe20000100a00 */
[----:B------:R-:W-:-:S06]  /*85d0*/  WARPGROUP.ARRIVE ;  /* 0x00000000000079c5 */ /* 0x000fcc0000000000 */
[----:B------:R-:W-:Y:S03]  /*85e0*/  QGMMA.64x256x32.F32.E5M2.E5M2 R24, gdesc[UR16], R24, UP0, gsb0 ;  /* 0x03e00000101879f3 */ /* 0x000fe6000b803818 */
        /* <DEDUP_REMOVED lines=88> */
[----:B------:R-:W-:Y:S01]  /*8b70*/  UIADD3 UR18, UR8, 0x2, URZ ;  /* 0x0000000208127890 */ /* 0x000fe2000fffe03f */
[----:B------:R-:W-:Y:S01]  /*8b80*/  UMOV UR17, 0x80000020 ;  /* 0x8000002000117882 */ /* 0x000fe20000000000 */
[----:B------:R-:W-:Y:S01]  /*8b90*/  UMOV UR19, 0x80000020 ;  /* 0x8000002000137882 */ /* 0x000fe20000000000 */
[----:B--2---:R-:W-:-:S06]  /*8ba0*/  WARPGROUP.ARRIVE ;  /* 0x00000000000079c5 */ /* 0x004fcc0000000000 */
[----:B------:R-:W-:Y:S03]  /*8bb0*/  QGMMA.64x256x32.F32.E5M2.E5M2 R108, gdesc[UR16], R108, gsb0 ;  /* 0x03e00000106c79f3 */ /* 0x000fe6000800386c */
[----:B------:R-:W-:Y:S02]  /*8bc0*/  WARPGROUP.DEPBAR.LE gsb0, 0x0 ;  /* 0x00008000000079c5 */ /* 0x000fe40000010000 */
[----:B------:R-:W-:Y:S01]  /*8bd0*/  STL.64 [R1], R108 ;  /* 0x0000006c01007387 */ /* 0x000fe20000100a00 */
[----:B0-----:R-:W-:-:S03]  /*8be0*/  IMAD.MOV.U32 R2, RZ, RZ, R108 ;  /* 0x000000ffff027224 */ /* 0x001fc600078e006c */
        /* <DEDUP_REMOVED lines=63> */
[----:B0-----:R0:W5:Y:S04]  /*8fe0*/  LDL.LU.64 R234, [R1+0x670] ;  /* 0x0006700001ea7983 */ /* 0x0011680000300a00 */
[----:B------:R0:W5:Y:S04]  /*8ff0*/  LDL.LU.64 R232, [R1+0x668] ;  /* 0x0006680001e87983 */ /* 0x0001680000300a00 */
        /* <DEDUP_REMOVED lines=62> */
[----:B------:R-:W-:Y:S01]  /*93e0*/  UIADD3 UR16, UR7, 0x202, URZ ;  /* 0x0000020207107890 */ /* 0x000fe2000fffe03f */
[----:B------:R-:W-:Y:S01]  /*93f0*/  UMOV UR17, 0x80000020 ;  /* 0x8000002000117882 */ /* 0x000fe20000000000 */
[----:B------:R-:W-:-:S04]  /*9400*/  UIADD3 UR6, UR6, 0x2, URZ ;  /* 0x0000000206067890 */ /* 0x000fc8000fffe03f */
[----:B------:R-:W-:-:S04]  /*9410*/  UISETP.NE.AND UP0, UPT, UR6, UR26, UPT ;  /* 0x0000001a0600728c */ /* 0x000fc8000bf05270 */
[----:B------:R-:W-:-:S06]  /*9420*/  USEL UR7, URZ, 0x1, UP0 ;  /* 0x000000013f077887 */ /* 0x000fcc0008000000 */
[----:B------:R-:W-:Y:S01]  /*9430*/  ISETP.NE.AND P0, PT, RZ, UR7, PT ;  /* 0x00000007ff007c0c */ /* 0x000fe2000bf05270 */
[----:B--2---:R-:W-:-:S06]  /*9440*/  WARPGROUP.ARRIVE ;  /* 0x00000000000079c5 */ /* 0x004fcc0000000000 */
[----:B------:R-:W-:Y:S03]  /*9450*/  QGMMA.64x256x32.F32.E5M2.E5M2 R24, gdesc[UR16], R24, gsb0 ;  /* 0x03e00000101879f3 */ /* 0x000fe60008003818 */
[----:B------:R-:W-:-:S03]  /*9460*/  WARPGROUP.DEPBAR.LE gsb0, 0x0 ;  /* 0x00008000000079c5 */ /* 0x000fc60000010000 */
[----:B0-----:R-:W-:Y:S05]  /*9470*/  @!P0 BRA `(.L_x_28) ;  /* 0x0000003c000c8947 */ /* 0x001fea0003800000 */
[----:B-----5:R0:W-:Y:S04]  /*9480*/  STL [R1+0x6a0], R225 ;  /* 0x0006a0e101007387 */ /* 0x0201e80000100800 */
[----:B------:R2:W-:Y:S01]  /*9490*/  STL [R1+0x69c], R226 ;  /* 0x00069ce201007387 */ /* 0x0005e20000100800 */
[----:B0-----:R-:W-:-:S03]  /*94a0*/  IMAD.MOV.U32 R225, RZ, RZ, R2 ;  /* 0x000000ffffe17224 */ /* 0x001fc600078e0002 */
[----:B--2---:R-:W2:Y:S04]  /*94b0*/  LDL R226, [R1+0x4] ;  /* 0x0000040001e27983 */ /* 0x004ea80000100800 */
[----:B------:R0:W-:Y:S04]  /*94c0*/  STL [R1+0x698], R227 ;  /* 0x000698e301007387 */ /* 0x0001e80000100800 */
[----:B0-----:R-:W3:Y:S04]  /*94d0*/  LDL R227, [R1+0x8] ;  /* 0x0000080001e37983 */ /* 0x001ee80000100800 */
[----:B------:R0:W-:Y:S04]  /*94e0*/  STL [R1+0x694], R228 ;  /* 0x000694e401007387 */ /* 0x0001e80000100800 */
[----:B0-----:R-:W4:Y:S04]  /*94f0*/  LDL R228, [R1+0xc] ;  /* 0x00000c0001e47983 */ /* 0x001f280000100800 */
        /* <DEDUP_REMOVED lines=209> */
[----:B0-----:R-:W4:Y:S04]  /*a210*/  LDL.LU R121, [R1+0x200] ;  /* 0x0002000001797983 */ /* 0x001f280000300800 */
        /* <DEDUP_REMOVED lines=14> */
[----:B------:R-:W4:Y:S04]  /*a300*/  LDL.LU R2, [R1+0x230] ;  /* 0x0002300001027983 */ /* 0x000f280000300800 */
        /* <DEDUP_REMOVED lines=38> */
[----:B------:R0:W-:Y:S01]  /*a570*/  STL [R1+0x484], R148 ;  /* 0x0004849401007387 */ /* 0x0001e20000100800 */
[----:B------:R-:W-:-:S03]  /*a580*/  FADD R3, R225, R3 ;  /* 0x00000003e1037221 */ /* 0x000fc60000000000 */
[----:B0-----:R-:W4:Y:S04]  /*a590*/  LDL.LU R148, [R1+0x214] ;  /* 0x0002140001947983 */ /* 0x001f280000300800 */
[----:B------:R0:W-:Y:S01]  /*a5a0*/  STL [R1+0x480], R149 ;  /* 0x0004809501007387 */ /* 0x0001e20000100800 */
[----:B--2---:R-:W-:-:S01]  /*a5b0*/  FADD R4, R226, R4 ;  /* 0x00000004e2047221 */ /* 0x004fc20000000000 */
[----:B---3--:R-:W-:Y:S02]  /*a5c0*/  FADD R5, R227, R5 ;  /* 0x00000005e3057221 */ /* 0x008fe40000000000 */
[----:B0-----:R-:W2:Y:S04]  /*a5d0*/  LDL R149, [R1+0x1f4] ;  /* 0x0001f40001957983 */ /* 0x001ea80000100800 */
[----:B------:R0:W-:Y:S01]  /*a5e0*/  STL [R1+0x47c], R150 ;  /* 0x00047c9601007387 */ /* 0x0001e20000100800 */
[----:B----4-:R-:W-:-:S01]  /*a5f0*/  FADD R6, R228, R6 ;  /* 0x00000006e4067221 */ /* 0x010fc20000000000 */
[----:B------:R-:W-:-:S02]  /*a600*/  FADD R7, R229, R7 ;  /* 0x00000007e5077221 */ /* 0x000fc40000000000 */
[----:B0-----:R-:W3:Y:S04]  /*a610*/  LDL R150, [R1+0x1c0] ;  /* 0x0001c00001967983 */ /* 0x001ee80000100800 */
[----:B------:R0:W-:Y:S01]  /*a620*/  STL [R1+0x478], R151 ;  /* 0x0004789701007387 */ /* 0x0001e20000100800 */
[----:B------:R-:W-:-:S01]  /*a630*/  FADD R8, R230, R8 ;  /* 0x00000008e6087221 */ /* 0x000fc20000000000 */
[----:B------:R-:W-:Y:S02]  /*a640*/  FADD R9, R231, R9 ;  /* 0x00000009e7097221 */ /* 0x000fe40000000000 */
[----:B0-----:R-:W4:Y:S04]  /*a650*/  LDL R151, [R1+0x1f0] ;  /* 0x0001f00001977983 */ /* 0x001f280000100800 */
[----:B------:R0:W-:Y:S01]  /*a660*/  STL [R1+0x474], R0 ;  /* 0x0004740001007387 */ /* 0x0001e20000100800 */
[----:B------:R-:W-:-:S01]  /*a670*/  FADD R10, R232, R10 ;  /* 0x0000000ae80a7221 */ /* 0x000fc20000000000 */
[----:B------:R-:W-:-:S02]  /*a680*/  FADD R11, R233, R11 ;  /* 0x0000000be90b7221 */ /* 0x000fc40000000000 */
[----:B0-----:R-:W2:Y:S04]  /*a690*/  LDL.LU R0, [R1+0x210] ;  /* 0x0002100001007983 */ /* 0x001ea80000300800 */
[----:B------:R-:W3:Y:S04]  /*a6a0*/  LDL.LU R225, [R1+0x6a0] ;  /* 0x0006a00001e17983 */ /* 0x000ee80000300800 */
[----:B------:R-:W4:Y:S04]  /*a6b0*/  LDL.LU R226, [R1+0x69c] ;  /* 0x00069c0001e27983 */ /* 0x000f280000300800 */
[----:B------:R-:W2:Y:S04]  /*a6c0*/  LDL.LU R227, [R1+0x698] ;  /* 0x0006980001e37983 */ /* 0x000ea80000300800 */
[----:B------:R-:W2:Y:S04]  /*a6d0*/  LDL.LU R228, [R1+0x694] ;  /* 0x0006940001e47983 */ /* 0x000ea80000300800 */
[----:B------:R-:W2:Y:S01]  /*a6e0*/  LDL.LU R229, [R1+0x690] ;  /* 0x0006900001e57983 */ /* 0x000ea20000300800 */
[----:B------:R-:W-:-:S03]  /*a6f0*/  FADD R12, R234, R12 ;  /* 0x0000000cea0c7221 */ /* 0x000fc60000000000 */
[----:B------:R-:W2:Y:S01]  /*a700*/  LDL.LU R230, [R1+0x68c] ;  /* 0x00068c0001e67983 */ /* 0x000ea20000300800 */
[----:B------:R-:W-:-:S03]  /*a710*/  FADD R13, R235, R13 ;  /* 0x0000000deb0d7221 */ /* 0x000fc60000000000 */
[----:B------:R-:W2:Y:S04]  /*a720*/  LDL.LU R231, [R1+0x688] ;  /* 0x0006880001e77983 */ /* 0x000ea80000300800 */
[----:B------:R-:W2:Y:S04]  /*a730*/  LDL.LU R232, [R1+0x684] ;  /* 0x0006840001e87983 */ /* 0x000ea80000300800 */
[----:B------:R-:W2:Y:S04]  /*a740*/  LDL.LU R233, [R1+0x680] ;  /* 0x0006800001e97983 */ /* 0x000ea80000300800 */
[----:B------:R-:W2:Y:S04]  /*a750*/  LDL.LU R234, [R1+0x67c] ;  /* 0x00067c0001ea7983 */ /* 0x000ea80000300800 */
[----:B------:R-:W2:Y:S01]  /*a760*/  LDL.LU R235, [R1+0x678] ;  /* 0x0006780001eb7983 */ /* 0x000ea20000300800 */
[----:B------:R-:W-:-:S01]  /*a770*/  FADD R14, R24, R14 ;  /* 0x0000000e180e7221 */ /* 0x000fc20000000000 */
[----:B------:R-:W-:Y:S01]  /*a780*/  FADD R15, R25, R15 ;  /* 0x0000000f190f7221 */ /* 0x000fe20000000000 */
[----:B------:R-:W-:-:S01]  /*a790*/  FADD R16, R26, R16 ;  /* 0x000000101a107221 */ /* 0x000fc20000000000 */
[----:B------:R-:W2:Y:S01]  /*a7a0*/  LDL.LU R24, [R1+0x674] ;  /* 0x0006740001187983 */ /* 0x000ea20000300800 */
[----:B------:R-:W-:-:S01]  /*a7b0*/  FADD R17, R27, R17 ;  /* 0x000000111b117221 */ /* 0x000fc20000000000 */
[----:B------:R-:W-:-:S02]  /*a7c0*/  FADD R18, R28, R18 ;  /* 0x000000121c127221 */ /* 0x000fc40000000000 */
[----:B------:R-:W2:Y:S01]  /*a7d0*/  LDL.LU R25, [R1+0x670] ;  /* 0x0006700001197983 */ /* 0x000ea20000300800 */
[----:B------:R-:W-:-:S03]  /*a7e0*/  FADD R19, R29, R19 ;  /* 0x000000131d137221 */ /* 0x000fc60000000000 */
        /* <DEDUP_REMOVED lines=155> */
[----:B---3--:R-:W-:-:S03]  /*b1a0*/  FADD R225, R107, R225 ;  /* 0x000000e16be17221 */ /* 0x008fc60000000000 */
[----:B------:R-:W3:Y:S01]  /*b1b0*/  LDL.LU R104, [R1+0x534] ;  /* 0x0005340001687983 */ /* 0x000ee20000300800 */
[----:B----4-:R-:W-:-:S03]  /*b1c0*/  FADD R226, R108, R226 ;  /* 0x000000e26ce27221 */ /* 0x010fc60000000000 */
[----:B------:R-:W4:Y:S01]  /*b1d0*/  LDL.LU R105, [R1+0x530] ;  /* 0x0005300001697983 */ /* 0x000f220000300800 */
[----:B--2---:R-:W-:-:S03]  /*b1e0*/  FADD R227, R109, R227 ;  /* 0x000000e36de37221 */ /* 0x004fc60000000000 */
        /* <DEDUP_REMOVED lines=15> */
[----:B------:R-:W-:-:S01]  /*b2e0*/  FADD R235, R117, R235 ;  /* 0x000000eb75eb7221 */ /* 0x000fc20000000000 */
[----:B------:R-:W-:Y:S02]  /*b2f0*/  FADD R121, R120, R121 ;  /* 0x0000007978797221 */ /* 0x000fe40000000000 */
[----:B------:R-:W2:Y:S01]  /*b300*/  LDL.LU R114, [R1+0x50c] ;  /* 0x00050c0001727983 */ /* 0x000ea20000300800 */
[----:B------:R-:W-:-:S03]  /*b310*/  FADD R236, R118, R236 ;  /* 0x000000ec76ec7221 */ /* 0x000fc60000000000 */
[----:B------:R-:W2:Y:S01]  /*b320*/  LDL.LU R115, [R1+0x508] ;  /* 0x0005080001737983 */ /* 0x000ea20000300800 */
[----:B------:R-:W-:-:S03]  /*b330*/  FADD R237, R119, R237 ;  /* 0x000000ed77ed7221 */ /* 0x000fc60000000000 */
[----:B------:R-:W2:Y:S01]  /*b340*/  LDL.LU R116, [R1+0x504] ;  /* 0x0005040001747983 */ /* 0x000ea20000300800 */
[----:B------:R-:W-:-:S03]  /*b350*/  FADD R123, R122, R123 ;  /* 0x0000007b7a7b7221 */ /* 0x000fc60000000000 */
[----:B------:R-:W2:Y:S04]  /*b360*/  LDL.LU R117, [R1+0x500] ;  /* 0x0005000001757983 */ /* 0x000ea80000300800 */
[----:B------:R-:W2:Y:S01]  /*b370*/  LDL.LU R118, [R1+0x4fc] ;  /* 0x0004fc0001767983 */ /* 0x000ea20000300800 */
[----:B------:R-:W-:-:S03]  /*b380*/  FADD R125, R124, R125 ;  /* 0x0000007d7c7d7221 */ /* 0x000fc60000000000 */
[----:B------:R-:W2:Y:S04]  /*b390*/  LDL.LU R119, [R1+0x4f8] ;  /* 0x0004f80001777983 */ /* 0x000ea80000300800 */
[----:B------:R-:W2:Y:S04]  /*b3a0*/  LDL.LU R120, [R1+0x4f4] ;  /* 0x0004f40001787983 */ /* 0x000ea80000300800 */
[----:B------:R0:W-:Y:S01]  /*b3b0*/  STL [R1+0x200], R121 ;  /* 0x0002007901007387 */ /* 0x0001e20000100800 */
[----:B------:R-:W-:-:S01]  /*b3c0*/  FADD R127, R126, R127 ;  /* 0x0000007f7e7f7221 */ /* 0x000fc20000000000 */
[----:B------:R-:W-:Y:S01]  /*b3d0*/  FADD R0, R128, R0 ;  /* 0x0000000080007221 */ /* 0x000fe20000000000 */
[----:B------:R-:W-:-:S01]  /*b3e0*/  FADD R148, R150, R148 ;  /* 0x0000009496947221 */ /* 0x000fc20000000000 */
[----:B0-----:R-:W2:Y:S04]  /*b3f0*/  LDL.LU R121, [R1+0x4f0] ;  /* 0x0004f00001797983 */ /* 0x001ea80000300800 */
        /* <DEDUP_REMOVED lines=9> */
[----:B------:R-:W-:-:S02]  /*b490*/  FADD R136, R137, R136 ;  /* 0x0000008889887221 */ /* 0x000fc40000000000 */
[----:B0-----:R-:W2:Y:S04]  /*b4a0*/  LDL.LU R125, [R1+0x4e0] ;  /* 0x0004e000017d7983 */ /* 0x001ea80000300800 */
[----:B------:R-:W2:Y:S04]  /*b4b0*/  LDL.LU R126, [R1+0x4dc] ;  /* 0x0004dc00017e7983 */ /* 0x000ea80000300800 */
[----:B------:R0:W-:Y:S01]  /*b4c0*/  STL [R1+0x20c], R127 ;  /* 0x00020c7f01007387 */ /* 0x0001e20000100800 */
[----:B------:R-:W-:-:S01]  /*b4d0*/  FADD R132, R134, R132 ;  /* 0x0000008486847221 */ /* 0x000fc20000000000 */
[----:B------:R-:W-:-:S02]  /*b4e0*/  FADD R2, R130, R2 ;  /* 0x0000000282027221 */ /* 0x000fc40000000000 */
[----:B0-----:R-:W2:Y:S04]  /*b4f0*/  LDL.LU R127, [R1+0x4d8] ;  /* 0x0004d800017f7983 */ /* 0x001ea80000300800 */
[----:B------:R-:W2:Y:S04]  /*b500*/  LDL.LU R128, [R1+0x4d4] ;  /* 0x0004d40001807983 */ /* 0x000ea80000300800 */
[----:B------:R-:W-:Y:S04]  /*b510*/  STL [R1+0x210], R0 ;  /* 0x0002100001007387 */ /* 0x000fe80000100800 */
[----:B------:R-:W-:Y:S04]  /*b520*/  STL [R1+0x214], R148 ;  /* 0x0002149401007387 */ /* 0x000fe80000100800 */
[----:B------:R-:W-:Y:S04]  /*b530*/  STL [R1+0x218], R144 ;  /* 0x0002189001007387 */ /* 0x000fe80000100800 */
[----:B------:R-:W-:Y:S04]  /*b540*/  STL [R1+0x21c], R142 ;  /* 0x00021c8e01007387 */ /* 0x000fe80000100800 */
[----:B------:R-:W-:Y:S04]  /*b550*/  STL [R1+0x220], R140 ;  /* 0x0002208c01007387 */ /* 0x000fe80000100800 */
[----:B------:R-:W-:Y:S04]  /*b560*/  STL [R1+0x224], R138 ;  /* 0x0002248a01007387 */ /* 0x000fe80000100800 */
[----:B------:R-:W3:Y:S04]  /*b570*/  LDL.LU R130, [R1+0x234] ;  /* 0x0002340001827983 */ /* 0x000ee80000300800 */
[----:B------:R-:W-:Y:S04]  /*b580*/  STL [R1+0x228], R136 ;  /* 0x0002288801007387 */ /* 0x000fe80000100800 */
[----:B------:R0:W-:Y:S04]  /*b590*/  STL [R1+0x22c], R132 ;  /* 0x00022c8401007387 */ /* 0x0001e80000100800 */
[----:B0-----:R-:W4:Y:S04]  /*b5a0*/  LDL.LU R132, [R1+0x238] ;  /* 0x0002380001847983 */ /* 0x001f280000300800 */
[----:B------:R-:W2:Y:S04]  /*b5b0*/  LDL.LU R134, [R1+0x23c] ;  /* 0x00023c0001867983 */ /* 0x000ea80000300800 */
[----:B------:R0:W-:Y:S04]  /*b5c0*/  STL [R1+0x230], R2 ;  /* 0x0002300201007387 */ /* 0x0001e80000100800 */
[----:B------:R-:W2:Y:S04]  /*b5d0*/  LDL.LU R136, [R1+0x240] ;  /* 0x0002400001887983 */ /* 0x000ea80000300800 */
        /* <DEDUP_REMOVED lines=11> */
[----:B0-----:R-:W2:Y:S04]  /*b690*/  LDL.LU R2, [R1+0x270] ;  /* 0x0002700001027983 */ /* 0x001ea80000300800 */
[----:B------:R-:W2:Y:S01]  /*b6a0*/  LDL.LU R0, [R1+0x274] ;  /* 0x0002740001007983 */ /* 0x000ea20000300800 */
[----:B---3--:R-:W-:-:S03]  /*b6b0*/  FADD R130, R129, R130 ;  /* 0x0000008281827221 */ /* 0x008fc60000000000 */
[----:B------:R-:W3:Y:S04]  /*b6c0*/  LDL.LU R129, [R1+0x4d0] ;  /* 0x0004d00001817983 */ /* 0x000ee80000300800 */
[----:B------:R0:W-:Y:S04]  /*b6d0*/  STL [R1+0x234], R130 ;  /* 0x0002348201007387 */ /* 0x0001e80000100800 */
[----:B0-----:R-:W3:Y:S01]  /*b6e0*/  LDL.LU R130, [R1+0x4cc] ;  /* 0x0004cc0001827983 */ /* 0x001ee20000300800 */
[----:B----4-:R-:W-:-:S03]  /*b6f0*/  FADD R132, R131, R132 ;  /* 0x0000008483847221 */ /* 0x010fc60000000000 */
[----:B------:R-:W4:Y:S01]  /*b700*/  LDL.LU R131, [R1+0x4c8] ;  /* 0x0004c80001837983 */ /* 0x000f220000300800 */
[----:B--2---:R-:W-:-:S03]  /*b710*/  FADD R134, R133, R134 ;  /* 0x0000008685867221 */ /* 0x004fc60000000000 */
[----:B------:R0:W-:Y:S01]  /*b720*/  STL [R1+0x238], R132 ;  /* 0x0002388401007387 */ /* 0x0001e20000100800 */
[----:B------:R-:W-:-:S03]  /*b730*/  FADD R136, R135, R136 ;  /* 0x0000008887887221 */ /* 0x000fc60000000000 */
[----:B0-----:R-:W2:Y:S01]  /*b740*/  LDL.LU R132, [R1+0x4c4] ;  /* 0x0004c40001847983 */ /* 0x001ea20000300800 */
[----:B------:R-:W-:-:S03]  /*b750*/  FADD R150, R151, R150 ;  /* 0x0000009697967221 */ /* 0x000fc60000000000 */
[----:B------:R-:W2:Y:S01]  /*b760*/  LDL.LU R133, [R1+0x4c0] ;  /* 0x0004c00001857983 */ /* 0x000ea20000300800 */
[----:B------:R-:W-:-:S03]  /*b770*/  FADD R148, R149, R148 ;  /* 0x0000009495947221 */ /* 0x000fc60000000000 */
[----:B------:R0:W-:Y:S01]  /*b780*/  STL [R1+0x23c], R134 ;  /* 0x00023c8601007387 */ /* 0x0001e20000100800 */
[----:B------:R-:W-:-:S01]  /*b790*/  FADD R146, R147, R146 ;  /* 0x0000009293927221 */ /* 0x000fc20000000000 */
[----:B------:R-:W-:Y:S02]  /*b7a0*/  FADD R144, R145, R144 ;  /* 0x0000009091907221 */ /* 0x000fe40000000000 */
[----:B0-----:R-:W2:Y:S01]  /*b7b0*/  LDL.LU R134, [R1+0x4bc] ;  /* 0x0004bc0001867983 */ /* 0x001ea20000300800 */
[----:B------:R-:W-:-:S03]  /*b7c0*/  FADD R143, R24, R143 ;  /* 0x0000008f188f7221 */ /* 0x000fc60000000000 */
[----:B------:R-:W2:Y:S01]  /*b7d0*/  LDL.LU R135, [R1+0x4b8] ;  /* 0x0004b80001877983 */ /* 0x000ea20000300800 */
[----:B------:R-:W-:-:S03]  /*b7e0*/  FADD R142, R25, R142 ;  /* 0x0000008e198e7221 */ /* 0x000fc60000000000 */
[----:B------:R0:W-:Y:S01]  /*b7f0*/  STL [R1+0x240], R136 ;  /* 0x0002408801007387 */ /* 0x0001e20000100800 */
[----:B------:R-:W-:-:S01]  /*b800*/  FADD R141, R26, R141 ;  /* 0x0000008d1a8d7221 */ /* 0x000fc20000000000 */
[----:B------:R-:W-:Y:S01]  /*b810*/  FADD R140, R27, R140 ;  /* 0x0000008c1b8c7221 */ /* 0x000fe20000000000 */
[----:B------:R-:W-:-:S01]  /*b820*/  FADD R139, R28, R139 ;  /* 0x0000008b1c8b7221 */ /* 0x000fc20000000000 */
[----:B0-----:R-:W2:Y:S01]  /*b830*/  LDL.LU R136, [R1+0x4b4] ;  /* 0x0004b40001887983 */ /* 0x001ea20000300800 */
[----:B------:R-:W-:-:S03]  /*b840*/  FADD R138, R29, R138 ;  /* 0x0000008a1d8a7221 */ /* 0x000fc60000000000 */
[----:B------:R0:W-:Y:S01]  /*b850*/  STL [R1+0x244], R150 ;  /* 0x0002449601007387 */ /* 0x0001e20000100800 */
[----:B------:R-:W-:-:S03]  /*b860*/  FADD R137, R30, R137 ;  /* 0x000000891e897221 */ /* 0x000fc60000000000 */
[----:B------:R1:W-:Y:S01]  /*b870*/  STL [R1+0x248], R148 ;  /* 0x0002489401007387 */ /* 0x0003e20000100800 */
[----:B------:R-:W-:-:S03]  /*b880*/  FADD R2, R31, R2 ;  /* 0x000000021f027221 */ /* 0x000fc60000000000 */
[----:B------:R1:W-:Y:S01]  /*b890*/  STL [R1+0x24c], R146 ;  /* 0x00024c9201007387 */ /* 0x0003e20000100800 */
[----:B------:R-:W-:-:S03]  /*b8a0*/  FADD R0, R32, R0 ;  /* 0x0000000020007221 */ /* 0x000fc60000000000 */
[----:B------:R1:W-:Y:S04]  /*b8b0*/  STL [R1+0x250], R144 ;  /* 0x0002509001007387 */ /* 0x0003e80000100800 */
[----:B------:R1:W-:Y:S04]  /*b8c0*/  STL [R1+0x254], R143 ;  /* 0x0002548f01007387 */ /* 0x0003e80000100800 */
[----:B------:R1:W-:Y:S04]  /*b8d0*/  STL [R1+0x258], R142 ;  /* 0x0002588e01007387 */ /* 0x0003e80000100800 */
[----:B------:R1:W-:Y:S04]  /*b8e0*/  STL [R1+0x25c], R141 ;  /* 0x00025c8d01007387 */ /* 0x0003e80000100800 */
[----:B------:R1:W-:Y:S04]  /*b8f0*/  STL [R1+0x260], R140 ;  /* 0x0002608c01007387 */ /* 0x0003e80000100800 */
[----:B------:R1:W-:Y:S04]  /*b900*/  STL [R1+0x264], R139 ;  /* 0x0002648b01007387 */ /* 0x0003e80000100800 */
[----:B------:R1:W-:Y:S04]  /*b910*/  STL [R1+0x268], R138 ;  /* 0x0002688a01007387 */ /* 0x0003e80000100800 */
[----:B------:R-:W3:Y:S04]  /*b920*/  LDL.LU R151, [R1+0x278] ;  /* 0x0002780001977983 */ /* 0x000ee80000300800 */
[----:B------:R1:W-:Y:S04]  /*b930*/  STL [R1+0x26c], R137 ;  /* 0x00026c8901007387 */ /* 0x0003e80000100800 */
[----:B0-----:R-:W4:Y:S04]  /*b940*/  LDL.LU R150, [R1+0x27c] ;  /* 0x00027c0001967983 */ /* 0x001f280000300800 */
[----:B------:R0:W-:Y:S04]  /*b950*/  STL [R1+0x270], R2 ;  /* 0x0002700201007387 */ /* 0x0001e80000100800 */
[----:B------:R-:W2:Y:S04]  /*b960*/  LDL.LU R149, [R1+0x280] ;  /* 0x0002800001957983 */ /* 0x000ea80000300800 */
[----:B------:R0:W-:Y:S04]  /*b970*/  STL [R1+0x274], R0 ;  /* 0x0002740001007387 */ /* 0x0001e80000100800 */
[----:B-1----:R-:W2:Y:S04]  /*b980*/  LDL.LU R148, [R1+0x284] ;  /* 0x0002840001947983 */ /* 0x002ea80000300800 */
        /* <DEDUP_REMOVED lines=13> */
[----:B---3--:R-:W-:-:S05]  /*ba60*/  FADD R151, R33, R151 ;  /* 0x0000009721977221 */ /* 0x008fca0000000000 */
[----:B------:R0:W-:Y:S01]  /*ba70*/  STL [R1+0x278], R151 ;  /* 0x0002789701007387 */ /* 0x0001e20000100800 */
[----:B----4-:R-:W-:-:S05]  /*ba80*/  FADD R150, R34, R150 ;  /* 0x0000009622967221 */ /* 0x010fca0000000000 */
[----:B------:R1:W-:Y:S01]  /*ba90*/  STL [R1+0x27c], R150 ;  /* 0x00027c9601007387 */ /* 0x0003e20000100800 */
[----:B--2---:R-:W-:-:S05]  /*baa0*/  FADD R149, R35, R149 ;  /* 0x0000009523957221 */ /* 0x004fca0000000000 */
[----:B------:R2:W-:Y:S01]  /*bab0*/  STL [R1+0x280], R149 ;  /* 0x0002809501007387 */ /* 0x0005e20000100800 */
[----:B------:R-:W-:-:S01]  /*bac0*/  FADD R148, R36, R148 ;  /* 0x0000009424947221 */ /* 0x000fc20000000000 */
[----:B------:R-:W-:-:S04]  /*bad0*/  FADD R147, R37, R147 ;  /* 0x0000009325937221 */ /* 0x000fc80000000000 */
[----:B------:R3:W-:Y:S01]  /*bae0*/  STL [R1+0x284], R148 ;  /* 0x0002849401007387 */ /* 0x0007e20000100800 */
[----:B------:R-:W-:-:S03]  /*baf0*/  FADD R146, R38, R146 ;  /* 0x0000009226927221 */ /* 0x000fc60000000000 */
        /* <DEDUP_REMOVED lines=20> */
[----:B0-----:R-:W4:Y:S01]  /*bc40*/  LDL.LU R151, [R1+0x2bc] ;  /* 0x0002bc0001977983 */ /* 0x001f220000300800 */
[----:B------:R-:W-:-:S03]  /*bc50*/  FADD R0, R49, R0 ;  /* 0x0000000031007221 */ /* 0x000fc60000000000 */
[----:B------:R0:W-:Y:S04]  /*bc60*/  STL [R1+0x2b0], R137 ;  /* 0x0002b08901007387 */ /* 0x0001e80000100800 */
[----:B-1----:R-:W4:Y:S04]  /*bc70*/  LDL.LU R150, [R1+0x2c0] ;  /* 0x0002c00001967983 */ /* 0x002f280000300800 */
[----:B------:R1:W-:Y:S04]  /*bc80*/  STL [R1+0x2b4], R2 ;  /* 0x0002b40201007387 */ /* 0x0003e80000100800 */
[----:B--2---:R-:W2:Y:S04]  /*bc90*/  LDL.LU R149, [R1+0x2c4] ;  /* 0x0002c40001957983 */ /* 0x004ea80000300800 */
[----:B------:R1:W-:Y:S04]  /*bca0*/  STL [R1+0x2b8], R0 ;  /* 0x0002b80001007387 */ /* 0x0003e80000100800 */
[----:B---3--:R-:W3:Y:S04]  /*bcb0*/  LDL.LU R148, [R1+0x2c8] ;  /* 0x0002c80001947983 */ /* 0x008ee80000300800 */
[----:B----4-:R-:W4:Y:S04]  /*bcc0*/  LDL.LU R147, [R1+0x2cc] ;  /* 0x0002cc0001937983 */ /* 0x010f280000300800 */
[----:B------:R-:W4:Y:S04]  /*bcd0*/  LDL.LU R146, [R1+0x2d0] ;  /* 0x0002d00001927983 */ /* 0x000f280000300800 */
        /* <DEDUP_REMOVED lines=8> */
[----:B0-----:R-:W4:Y:S04]  /*bd60*/  LDL.LU R137, [R1+0x2f4] ;  /* 0x0002f40001897983 */ /* 0x001f280000300800 */
[----:B-1----:R-:W4:Y:S04]  /*bd70*/  LDL.LU R2, [R1+0x2f8] ;  /* 0x0002f80001027983 */ /* 0x002f280000300800 */
[----:B------:R-:W4:Y:S01]  /*bd80*/  LDL.LU R0, [R1+0x2fc] ;  /* 0x0002fc0001007983 */ /* 0x000f220000300800 */
[----:B------:R-:W-:-:S01]  /*bd90*/  FADD R151, R50, R151 ;  /* 0x0000009732977221 */ /* 0x000fc20000000000 */
[----:B------:R-:W-:-:S04]  /*bda0*/  FADD R150, R51, R150 ;  /* 0x0000009633967221 */ /* 0x000fc80000000000 */
[----:B------:R0:W-:Y:S01]  /*bdb0*/  STL [R1+0x2bc], R151 ;  /* 0x0002bc9701007387 */ /* 0x0001e20000100800 */
[----:B--2---:R-:W-:-:S03]  /*bdc0*/  FADD R149, R52, R149 ;  /* 0x0000009534957221 */ /* 0x004fc60000000000 */
[----:B------:R1:W-:Y:S01]  /*bdd0*/  STL [R1+0x2c0], R150 ;  /* 0x0002c09601007387 */ /* 0x0003e20000100800 */
[----:B---3--:R-:W-:-:S03]  /*bde0*/  FADD R148, R53, R148 ;  /* 0x0000009435947221 */ /* 0x008fc60000000000 */
[----:B------:R2:W-:Y:S01]  /*bdf0*/  STL [R1+0x2c4], R149 ;  /* 0x0002c49501007387 */ /* 0x0005e20000100800 */
[----:B----4-:R-:W-:-:S03]  /*be00*/  FADD R147, R54, R147 ;  /* 0x0000009336937221 */ /* 0x010fc60000000000 */
        /* <DEDUP_REMOVED lines=198> */
[----:B------:R-:W-:Y:S01]  /*ca70*/  STL [R1+0x3cc], R151 ;  /* 0x0003cc9701007387 */ /* 0x000fe20000100800 */
[----:B--2---:R-:W-:-:S03]  /*ca80*/  FADD R149, R120, R149 ;  /* 0x0000009578957221 */ /* 0x004fc60000000000 */
[----:B------:R-:W-:Y:S01]  /*ca90*/  STL [R1+0x3d0], R150 ;  /* 0x0003d09601007387 */ /* 0x000fe20000100800 */
[----:B---3--:R-:W-:-:S03]  /*caa0*/  FADD R148, R121, R148 ;  /* 0x0000009479947221 */ /* 0x008fc60000000000 */
[----:B------:R-:W-:Y:S01]  /*cab0*/  STL [R1+0x3d4], R149 ;  /* 0x0003d49501007387 */ /* 0x000fe20000100800 */
[----:B----4-:R-:W-:-:S03]  /*cac0*/  FADD R147, R122, R147 ;  /* 0x000000937a937221 */ /* 0x010fc60000000000 */
[----:B------:R-:W-:Y:S01]  /*cad0*/  STL [R1+0x3d8], R148 ;  /* 0x0003d89401007387 */ /* 0x000fe20000100800 */
[----:B------:R-:W-:-:S03]  /*cae0*/  FADD R146, R123, R146 ;  /* 0x000000927b927221 */ /* 0x000fc60000000000 */
        /* <DEDUP_REMOVED lines=18> */
[----:B------:R-:W-:Y:S04]  /*cc10*/  STL [R1+0x400], R138 ;  /* 0x0004008a01007387 */ /* 0x000fe80000100800 */
[----:B------:R0:W-:Y:S04]  /*cc20*/  STL [R1+0x404], R137 ;  /* 0x0004048901007387 */ /* 0x0001e80000100800 */
[----:B0-----:R-:W2:Y:S01]  /*cc30*/  LDL.LU R137, [R1+0x410] ;  /* 0x0004100001897983 */ /* 0x001ea20000300800 */
[----:B------:R-:W-:-:S01]  /*cc40*/  FADD R2, R133, R2 ;  /* 0x0000000285027221 */ /* 0x000fc20000000000 */
[----:B------:R-:W-:-:S02]  /*cc50*/  FADD R0, R134, R0 ;  /* 0x0000000086007221 */ /* 0x000fc40000000000 */
[----:B------:R-:W3:Y:S04]  /*cc60*/  LDL.LU R138, [R1+0x414] ;  /* 0x00041400018a7983 */ /* 0x000ee80000300800 */
[----:B------:R-:W-:Y:S04]  /*cc70*/  STL [R1+0x408], R2 ;  /* 0x0004080201007387 */ /* 0x000fe80000100800 */
[----:B------:R-:W4:Y:S04]  /*cc80*/  LDL.LU R139, [R1+0x418] ;  /* 0x00041800018b7983 */ /* 0x000f280000300800 */
[----:B------:R0:W-:Y:S04]  /*cc90*/  STL [R1+0x40c], R0 ;  /* 0x00040c0001007387 */ /* 0x0001e80000100800 */
        /* <DEDUP_REMOVED lines=13> */
[----:B------:R-:W4:Y:S01]  /*cd70*/  LDL.LU R2, [R1+0x450] ;  /* 0x0004500001027983 */ /* 0x000f220000300800 */
[----:B--2---:R-:W-:-:S05]  /*cd80*/  FADD R137, R135, R137 ;  /* 0x0000008987897221 */ /* 0x004fca0000000000 */
[----:B------:R0:W-:Y:S04]  /*cd90*/  STL [R1+0x410], R137 ;  /* 0x0004108901007387 */ /* 0x0001e80000100800 */
[----:B0-----:R-:W4:Y:S01]  /*cda0*/  LDL.LU R137, [R1+0x4b0] ;  /* 0x0004b00001897983 */ /* 0x001f220000300800 */
[----:B---3--:R-:W-:-:S05]  /*cdb0*/  FADD R138, R136, R138 ;  /* 0x0000008a888a7221 */ /* 0x008fca0000000000 */
[----:B------:R0:W-:Y:S04]  /*cdc0*/  STL [R1+0x414], R138 ;  /* 0x0004148a01007387 */ /* 0x0001e80000100800 */
[----:B0-----:R-:W2:Y:S01]  /*cdd0*/  LDL.LU R138, [R1+0x4ac] ;  /* 0x0004ac00018a7983 */ /* 0x001ea20000300800 */
[----:B----4-:R-:W-:-:S05]  /*cde0*/  FADD R139, R137, R139 ;  /* 0x0000008b898b7221 */ /* 0x010fca0000000000 */
[----:B------:R0:W-:Y:S04]  /*cdf0*/  STL [R1+0x418], R139 ;  /* 0x0004188b01007387 */ /* 0x0001e80000100800 */
[----:B0-----:R-:W3:Y:S01]  /*ce00*/  LDL.LU R139, [R1+0x4a8] ;  /* 0x0004a800018b7983 */ /* 0x001ee20000300800 */
[----:B--2---:R-:W-:-:S05]  /*ce10*/  FADD R140, R138, R140 ;  /* 0x0000008c8a8c7221 */ /* 0x004fca0000000000 */
[----:B------:R0:W-:Y:S04]  /*ce20*/  STL [R1+0x41c], R140 ;  /* 0x00041c8c01007387 */ /* 0x0001e80000100800 */
[----:B0-----:R-:W2:Y:S01]  /*ce30*/  LDL.LU R140, [R1+0x4a4] ;  /* 0x0004a400018c7983 */ /* 0x001ea20000300800 */
[----:B---3--:R-:W-:-:S05]  /*ce40*/  FADD R141, R139, R141 ;  /* 0x0000008d8b8d7221 */ /* 0x008fca0000000000 */
        /* <DEDUP_REMOVED lines=34> */
[----:B0-----:R0:W5:Y:S01]  /*d070*/  LDL.LU R0, [R1+0x474] ;  /* 0x0004740001007983 */ /* 0x0011620000300800 */
[----:B------:R-:W-:Y:S01]  /*d080*/  UMOV UR6, URZ ;  /* 0x0000003f00067c82 */ /* 0x000fe20008000000 */
[----:B---3--:R-:W-:-:S05]  /*d090*/  FADD R2, R2, R151 ;  /* 0x0000009702027221 */ /* 0x008fca0000000000 */
[----:B------:R0:W-:Y:S02]  /*d0a0*/  STL [R1+0x450], R2 ;  /* 0x0004500201007387 */ /* 0x0001e40000100800 */
.L_x_28:
[----:B------:R-:W-:Y:S05]  /*d0b0*/  @!P1 BRA `(.L_x_29) ;  /* 0x0000000000049947 */ /* 0x000fea0003800000 */
[----:B------:R-:W-:Y:S01]  /*d0c0*/  BPT.TRAP 0x1 ;  /* 0x000000040000795c */ /* 0x000fe20000300000 */
.L_x_29:
[----:B0-----:R-:W2:Y:S04]  /*d0d0*/  LDL R2, [R1+0x454] ;  /* 0x0004540001027983 */ /* 0x001ea80000100800 */
[----:B-----5:R0:W-:Y:S04]  /*d0e0*/  STL [R1+0x474], R0 ;  /* 0x0004740001007387 */ /* 0x0201e80000100800 */
[----:B0-----:R-:W3:Y:S01]  /*d0f0*/  LDL R0, [R1+0x458] ;  /* 0x0004580001007983 */ /* 0x001ee20000100800 */
[----:B--2---:R-:W-:Y:S01]  /*d100*/  ISETP.NE.AND P0, PT, R2, RZ, PT ;  /* 0x000000ff0200720c */ /* 0x004fe20003f05270 */
[----:B------:R-:W-:-:S12]  /*d110*/  IMAD.U32 R2, RZ, RZ, UR25 ;  /* 0x00000019ff027e24 */ /* 0x000fd8000f8e00ff */
[----:B------:R-:W-:-:S05]  /*d120*/  @P0 LEA R2, R2, UR11, 0x3 ;  /* 0x0000000b02020c11 */ /* 0x000fca000f8e18ff */
[----:B------:R-:W-:-:S05]  /*d130*/  @P0 VIADD R2, R2, 0x38 ;  /* 0x0000003802020836 */ /* 0x000fca0000000000 */
[----:B---3--:R-:W-:Y:S02]  /*d140*/  @P0 PRMT R2, R0, 0x654, R2 ;  /* 0x0000065400020816 */ /* 0x008fe40000000002 */
[----:B------:R0:W5:Y:S01]  /*d150*/  LDL.LU R0, [R1+0x474] ;  /* 0x0004740001007983 */ /* 0x0001620000300800 */
[----:B------:R-:W-:Y:S01]  /*d160*/  UISETP.GT.U32.AND UP0, UPT, UR13, 0x1, UPT ;  /* 0x000000010d00788c */ /* 0x000fe2000bf04070 */
[----:B------:R0:W-:Y:S05]  /*d170*/  @P0 SYNCS.ARRIVE.TRANS64.RED.A1T0 RZ, [R2+URZ], RZ ;  /* 0x000000ff02ff09a7 */ /* 0x0001ea000810043f */
[----:B------:R-:W-:-:S13]  /*d180*/  PLOP3.LUT P0, PT, PT, PT, UP0, 0x80, 0x0 ;  /* 0x000000000000781c */ /* 0x000fda0003f0f008 */
[----:B0-----:R-:W-:Y:S05]  /*d190*/  @P0 BRA `(.L_x_30) ;  /* 0x0000000000040947 */ /* 0x001fea0003800000 */
[----:B------:R-:W-:Y:S01]  /*d1a0*/  BPT.TRAP 0x1 ;  /* 0x000000040000795c */ /* 0x000fe20000300000 */
.L_x_30:
[----:B------:R-:W-:Y:S02]  /*d1b0*/  UISETP.GT.AND UP2, UPT, UR24, 0x1, UPT ;  /* 0x000000011800788c */ /* 0x000fe4000bf44270 */
[----:B------:R-:W-:Y:S02]  /*d1c0*/  UIADD3 UR23, UR23, 0x1, URZ ;  /* 0x0000000117177890 */ /* 0x000fe4000fffe03f */
[----:B------:R-:W-:Y:S02]  /*d1d0*/  UIADD3 UR25, UR25, 0x1, URZ ;  /* 0x0000000119197890 */ /* 0x000fe4000fffe03f */
[----:B------:R-:W-:Y:S01]  /*d1e0*/  PLOP3.LUT P0, PT, PT, PT, UP2, 0x80, 0x0 ;  /* 0x000000000000781c */ /* 0x000fe20003f0f028 */
[----:B------:R-:W-:Y:S02]  /*d1f0*/  UISETP.NE.AND UP0, UPT, UR23, 0x7, UPT ;  /* 0x000000071700788c */ /* 0x000fe4000bf05270 */
[----:B------:R-:W-:Y:S02]  /*d200*/  UISETP.NE.AND UP1, UPT, UR25, 0x7, UPT ;  /* 0x000000071900788c */ /* 0x000fe4000bf25270 */
[----:B------:R-:W-:-:S02]  /*d210*/  USEL UR8, URZ, 0x1, UP0 ;  /* 0x000000013f087887 */ /* 0x000fc40008000000 */
[----:B------:R-:W-:Y:S02]  /*d220*/  UIADD3 UR24, UR24, -0x1, URZ ;  /* 0xffffffff18187890 */ /* 0x000fe4000fffe03f */
[----:B------:R-:W-:Y:S02]  /*d230*/  USEL UR23, UR23, URZ, UP0 ;  /* 0x0000003f17177287 */ /* 0x000fe40008000000 */
[----:B-----5:R-:W-:Y:S01]  /*d240*/  LOP3.LUT R0, R0, UR8, RZ, 0x3c, !PT ;  /* 0x0000000800007c12 */ /* 0x020fe2000f8e3cff */
[----:B------:R-:W-:Y:S01]  /*d250*/  USEL UR25, UR25, URZ, UP1 ;  /* 0x0000003f19197287 */ /* 0x000fe20008800000 */
[----:B------:R-:W-:Y:S01]  /*d260*/  UMOV UR8, 0x1 ;  /* 0x0000000100087882 */ /* 0x000fe20000000000 */
[----:B------:R-:W-:Y:S10]  /*d270*/  @P0 BRA `(.L_x_31) ;  /* 0xffffff9c00a40947 */ /* 0x000ff4000383ffff */
.L_x_23:
[----:B------:R-:W-:-:S04]  /*d280*/  UISETP.NE.AND UP0, UPT, UR6, URZ, UPT ;  /* 0x0000003f0600728c */ /* 0x000fc8000bf05270 */
[----:B------:R-:W-:-:S06]  /*d290*/  USEL UR6, URZ, 0x1, !UP0 ;  /* 0x000000013f067887 */ /* 0x000fcc000c000000 */
[----:B------:R-:W-:-:S13]  /*d2a0*/  ISETP.NE.AND P0, PT, RZ, UR6, PT ;  /* 0x00000006ff007c0c */ /* 0x000fda000bf05270 */
[----:B------:R-:W-:Y:S05]  /*d2b0*/  @!P0 BRA `(.L_x_32) ;  /* 0x0000003800108947 */ /* 0x000fea0003800000 */
[----:B------:R0:W-:Y:S04]  /*d2c0*/  STL [R1+0x624], R43 ;  /* 0x0006242b01007387 */ /* 0x0001e80000100800 */
[----:B0-----:R-:W2:Y:S04]  /*d2d0*/  LDL.LU R43, [R1] ;  /* 0x00000000012b7983 */ /* 0x001ea80000300800 */
[----:B------:R0:W-:Y:S04]  /*d2e0*/  STL [R1+0x620], R44 ;  /* 0x0006202c01007387 */ /* 0x0001e80000100800 */
[----:B0-----:R-:W3:Y:S04]  /*d2f0*/  LDL.LU R44, [R1+0x4] ;  /* 0x00000400012c7983 */ /* 0x001ee80000300800 */
[----:B------:R0:W-:Y:S04]  /*d300*/  STL [R1+0x61c], R45 ;  /* 0x00061c2d01007387 */ /* 0x0001e80000100800 */
[----:B0-----:R-:W4:Y:S04]  /*d310*/  LDL.LU R45, [R1+0x8] ;  /* 0x00000800012d7983 */ /* 0x001f280000300800 */
[----:B------:R0:W-:Y:S04]  /*d320*/  STL [R1+0x618], R46 ;  /* 0x0006182e01007387 */ /* 0x0001e80000100800 */
[----:B0-----:R-:W5:Y:S04]  /*d330*/  LDL.LU R46, [R1+0xc] ;  /* 0x00000c00012e7983 */ /* 0x001f680000300800 */
        /* <DEDUP_REMOVED lines=138> */
[----:B------:R-:W5:Y:S04]  /*dbe0*/  LDL.LU R0, [R1+0x1b0] ;  /* 0x0001b00001007983 */ /* 0x000f680000300800 */
[----:B------:R-:W5:Y:S04]  /*dbf0*/  LDL.LU R2, [R1+0x204] ;  /* 0x0002040001027983 */ /* 0x000f680000300800 */
        /* <DEDUP_REMOVED lines=67> */
[----:B0-----:R-:W5:Y:S01]  /*e030*/  LDL.LU R149, [R1+0x12c] ;  /* 0x00012c0001957983 */ /* 0x001f620000300800 */
[----:B--2---:R-:W-:-:S03]  /*e040*/  FADD R3, R43, R3 ;  /* 0x000000032b037221 */ /* 0x004fc60000000000 */
[----:B------:R0:W-:Y:S01]  /*e050*/  STL [R1+0x478], R150 ;  /* 0x0004789601007387 */ /* 0x0001e20000100800 */
[----:B---3--:R-:W-:Y:S01]  /*e060*/  FADD R4, R44, R4 ;  /* 0x000000042c047221 */ /* 0x008fe20000000000 */
[----:B----4-:R-:W-:Y:S01]  /*e070*/  FADD R5, R45, R5 ;  /* 0x000000052d057221 */ /* 0x010fe20000000000 */
[----:B-----5:R-:W-:Y:S01]  /*e080*/  FADD R6, R46, R6 ;  /* 0x000000062e067221 */ /* 0x020fe20000000000 */
[----:B------:R-:W-:Y:S01]  /*e090*/  FADD R7, R47, R7 ;  /* 0x000000072f077221 */ /* 0x000fe20000000000 */
[----:B0-----:R-:W2:Y:S04]  /*e0a0*/  LDL.LU R150, [R1+0x128] ;  /* 0x0001280001967983 */ /* 0x001ea80000300800 */
[----:B------:R0:W-:Y:S01]  /*e0b0*/  STL [R1+0x474], R151 ;  /* 0x0004749701007387 */ /* 0x0001e20000100800 */
[----:B------:R-:W-:Y:S01]  /*e0c0*/  FADD R8, R48, R8 ;  /* 0x0000000830087221 */ /* 0x000fe20000000000 */
[----:B------:R-:W-:Y:S01]  /*e0d0*/  FADD R9, R49, R9 ;  /* 0x0000000931097221 */ /* 0x000fe20000000000 */
[----:B------:R-:W-:Y:S01]  /*e0e0*/  FADD R10, R50, R10 ;  /* 0x0000000a320a7221 */ /* 0x000fe20000000000 */
[----:B0-----:R-:W3:Y:S04]  /*e0f0*/  LDL.LU R151, [R1+0x124] ;  /* 0x0001240001977983 */ /* 0x001ee80000300800 */
[----:B------:R-:W4:Y:S04]  /*e100*/  LDL.LU R43, [R1+0x624] ;  /* 0x00062400012b7983 */ /* 0x000f280000300800 */
[----:B------:R-:W5:Y:S04]  /*e110*/  LDL.LU R44, [R1+0x620] ;  /* 0x00062000012c7983 */ /* 0x000f680000300800 */
[----:B------:R-:W4:Y:S04]  /*e120*/  LDL.LU R45, [R1+0x61c] ;  /* 0x00061c00012d7983 */ /* 0x000f280000300800 */
[----:B------:R-:W5:Y:S01]  /*e130*/  LDL.LU R46, [R1+0x618] ;  /* 0x00061800012e7983 */ /* 0x000f620000300800 */
[----:B------:R-:W-:-:S03]  /*e140*/  FADD R11, R51, R11 ;  /* 0x0000000b330b7221 */ /* 0x000fc60000000000 */
[----:B------:R-:W4:Y:S01]  /*e150*/  LDL.LU R47, [R1+0x614] ;  /* 0x00061400012f7983 */ /* 0x000f220000300800 */
[----:B------:R-:W-:-:S03]  /*e160*/  FADD R12, R52, R12 ;  /* 0x0000000c340c7221 */ /* 0x000fc60000000000 */
        /* <DEDUP_REMOVED lines=132> */
[----:B------:R-:W5:Y:S04]  /*e9b0*/  LDL.LU R114, [R1+0x508] ;  /* 0x0005080001727983 */ /* 0x000f680000300800 */
[----:B------:R-:W5:Y:S01]  /*e9c0*/  LDL.LU R115, [R1+0x504] ;  /* 0x0005040001737983 */ /* 0x000f620000300800 */
[----:B------:R-:W-:Y:S01]  /*e9d0*/  FADD R206, R149, R206 ;  /* 0x000000ce95ce7221 */ /* 0x000fe20000000000 */
[----:B------:R-:W-:Y:S01]  /*e9e0*/  FADD R237, R118, R237 ;  /* 0x000000ed76ed7221 */ /* 0x000fe20000000000 */
[----:B------:R-:W-:Y:S01]  /*e9f0*/  FADD R236, R119, R236 ;  /* 0x000000ec77ec7221 */ /* 0x000fe20000000000 */
[----:B------:R0:W-:Y:S01]  /*ea00*/  STL [R1+0x200], R116 ;  /* 0x0002007401007387 */ /* 0x0001e20000100800 */
[----:B------:R-:W-:Y:S01]  /*ea10*/  FADD R235, R120, R235 ;  /* 0x000000eb78eb7221 */ /* 0x000fe20000000000 */
        /* <DEDUP_REMOVED lines=8> */
[----:B0-----:R-:W4:Y:S01]  /*eaa0*/  LDL.LU R116, [R1+0x1b4] ;  /* 0x0001b40001747983 */ /* 0x001f220000300800 */
[----:B------:R-:W-:Y:S01]  /*eab0*/  FADD R226, R129, R226 ;  /* 0x000000e281e27221 */ /* 0x000fe20000000000 */
[----:B------:R-:W-:Y:S01]  /*eac0*/  FADD R225, R130, R225 ;  /* 0x000000e182e17221 */ /* 0x000fe20000000000 */
[----:B------:R-:W-:Y:S01]  /*ead0*/  FADD R224, R131, R224 ;  /* 0x000000e083e07221 */ /* 0x000fe20000000000 */
[----:B------:R-:W4:Y:S01]  /*eae0*/  LDL.LU R148, [R1+0x208] ;  /* 0x0002080001947983 */ /* 0x000f220000300800 */
[----:B------:R-:W-:Y:S01]  /*eaf0*/  FADD R223, R132, R223 ;  /* 0x000000df84df7221 */ /* 0x000fe20000000000 */
[----:B------:R-:W-:Y:S01]  /*eb00*/  FADD R216, R139, R216 ;  /* 0x000000d88bd87221 */ /* 0x000fe20000000000 */
[----:B------:R-:W-:Y:S01]  /*eb10*/  FADD R222, R133, R222 ;  /* 0x000000de85de7221 */ /* 0x000fe20000000000 */
        /* <DEDUP_REMOVED lines=8> */
[----:B------:R-:W5:Y:S01]  /*eba0*/  LDL.LU R149, [R1+0x20c] ;  /* 0x00020c0001957983 */ /* 0x000f620000300800 */
[----:B------:R-:W-:Y:S01]  /*ebb0*/  FADD R212, R143, R212 ;  /* 0x000000d48fd47221 */ /* 0x000fe20000000000 */
[----:B------:R-:W-:Y:S01]  /*ebc0*/  FADD R218, R137, R218 ;  /* 0x000000da89da7221 */ /* 0x000fe20000000000 */
[----:B------:R-:W-:Y:S01]  /*ebd0*/  FADD R211, R144, R211 ;  /* 0x000000d390d37221 */ /* 0x000fe20000000000 */
[----:B------:R-:W5:Y:S01]  /*ebe0*/  LDL.LU R118, [R1+0x1bc] ;  /* 0x0001bc0001767983 */ /* 0x000f620000300800 */
[----:B------:R-:W-:Y:S01]  /*ebf0*/  FADD R217, R138, R217 ;  /* 0x000000d98ad97221 */ /* 0x000fe20000000000 */
[----:B------:R-:W-:Y:S01]  /*ec00*/  FADD R210, R145, R210 ;  /* 0x000000d291d27221 */ /* 0x000fe20000000000 */
[----:B---3--:R-:W-:Y:S01]  /*ec10*/  FADD R204, R151, R204 ;  /* 0x000000cc97cc7221 */ /* 0x008fe20000000000 */
[----:B------:R-:W3:Y:S01]  /*ec20*/  LDL.LU R0, [R1+0x210] ;  /* 0x0002100001007983 */ /* 0x000ee20000300800 */
[----:B------:R-:W-:Y:S01]  /*ec30*/  FADD R209, R146, R209 ;  /* 0x000000d192d17221 */ /* 0x000fe20000000000 */
[----:B--2---:R-:W-:Y:S01]  /*ec40*/  FADD R205, R150, R205 ;  /* 0x000000cd96cd7221 */ /* 0x004fe20000000000 */
[----:B------:R-:W-:Y:S01]  /*ec50*/  FADD R208, R147, R208 ;  /* 0x000000d093d07221 */ /* 0x000fe20000000000 */
[----:B------:R-:W2:Y:S04]  /*ec60*/  LDL.LU R119, [R1+0x1c0] ;  /* 0x0001c00001777983 */ /* 0x000ea80000300800 */
[----:B0-----:R-:W2:Y:S04]  /*ec70*/  LDL.LU R2, [R1+0x214] ;  /* 0x0002140001027983 */ /* 0x001ea80000300800 */
        /* <DEDUP_REMOVED lines=29> */
[----:B------:R-:W2:Y:S01]  /*ee50*/  LDL.LU R147, [R1+0x250] ;  /* 0x0002500001937983 */ /* 0x000ea20000300800 */
[----:B----4-:R-:W-:-:S03]  /*ee60*/  FADD R148, R116, R148 ;  /* 0x0000009474947221 */ /* 0x010fc60000000000 */
[----:B------:R-:W4:Y:S04]  /*ee70*/  LDL.LU R116, [R1+0x500] ;  /* 0x0005000001747983 */ /* 0x000f280000300800 */
[----:B------:R0:W-:Y:S01]  /*ee80*/  STL [R1+0x208], R148 ;  /* 0x0002089401007387 */ /* 0x0001e20000100800 */
[----:B-----5:R-:W-:-:S03]  /*ee90*/  FADD R149, R117, R149 ;  /* 0x0000009575957221 */ /* 0x020fc60000000000 */
[----:B0-----:R-:W5:Y:S04]  /*eea0*/  LDL.LU R148, [R1+0x254] ;  /* 0x0002540001947983 */ /* 0x001f680000300800 */
[----:B------:R-:W4:Y:S04]  /*eeb0*/  LDL.LU R117, [R1+0x4fc] ;  /* 0x0004fc0001757983 */ /* 0x000f280000300800 */
[----:B------:R0:W-:Y:S04]  /*eec0*/  STL [R1+0x20c], R149 ;  /* 0x00020c9501007387 */ /* 0x0001e80000100800 */
[----:B0-----:R-:W4:Y:S01]  /*eed0*/  LDL.LU R149, [R1+0x258] ;  /* 0x0002580001957983 */ /* 0x001f220000300800 */
[----:B---3--:R-:W-:Y:S01]  /*eee0*/  FADD R0, R118, R0 ;  /* 0x0000000076007221 */ /* 0x008fe20000000000 */
[----:B--2---:R-:W-:-:S02]  /*eef0*/  FADD R2, R119, R2 ;  /* 0x0000000277027221 */ /* 0x004fc40000000000 */
[----:B------:R-:W2:Y:S01]  /*ef00*/  LDL.LU R118, [R1+0x4f8] ;  /* 0x0004f80001767983 */ /* 0x000ea20000300800 */
[----:B------:R-:W-:-:S03]  /*ef10*/  FADD R121, R120, R121 ;  /* 0x0000007978797221 */ /* 0x000fc60000000000 */
[----:B------:R0:W-:Y:S01]  /*ef20*/  STL [R1+0x210], R0 ;  /* 0x0002100001007387 */ /* 0x0001e20000100800 */
[----:B------:R-:W-:-:S03]  /*ef30*/  FADD R123, R122, R123 ;  /* 0x0000007b7a7b7221 */ /* 0x000fc60000000000 */
[----:B0-----:R-:W3:Y:S04]  /*ef40*/  LDL.LU R0, [R1+0x25c] ;  /* 0x00025c0001007983 */ /* 0x001ee80000300800 */
[----:B------:R-:W2:Y:S04]  /*ef50*/  LDL.LU R119, [R1+0x4f4] ;  /* 0x0004f40001777983 */ /* 0x000ea80000300800 */
[----:B------:R0:W-:Y:S01]  /*ef60*/  STL [R1+0x214], R2 ;  /* 0x0002140201007387 */ /* 0x0001e20000100800 */
[----:B------:R-:W-:Y:S01]  /*ef70*/  FADD R125, R124, R125 ;  /* 0x0000007d7c7d7221 */ /* 0x000fe20000000000 */
[----:B------:R-:W-:-:S02]  /*ef80*/  FADD R127, R126, R127 ;  /* 0x0000007f7e7f7221 */ /* 0x000fc40000000000 */
[----:B0-----:R-:W2:Y:S04]  /*ef90*/  LDL.LU R2, [R1+0x260] ;  /* 0x0002600001027983 */ /* 0x001ea80000300800 */
[----:B------:R-:W2:Y:S04]  /*efa0*/  LDL.LU R120, [R1+0x4f0] ;  /* 0x0004f00001787983 */ /* 0x000ea80000300800 */
[----:B------:R0:W-:Y:S01]  /*efb0*/  STL [R1+0x218], R121 ;  /* 0x0002187901007387 */ /* 0x0001e20000100800 */
[----:B------:R-:W-:-:S03]  /*efc0*/  FADD R129, R128, R129 ;  /* 0x0000008180817221 */ /* 0x000fc60000000000 */
        /* <DEDUP_REMOVED lines=42> */
[----:B------:R0:W-:Y:S04]  /*f270*/  STL [R1+0x244], R144 ;  /* 0x0002449001007387 */ /* 0x0001e80000100800 */
[----:B0-----:R-:W2:Y:S04]  /*f280*/  LDL.LU R144, [R1+0x278] ;  /* 0x0002780001907983 */ /* 0x001ea80000300800 */
[----:B------:R-:W2:Y:S04]  /*f290*/  LDL.LU R138, [R1+0x4a8] ;  /* 0x0004a800018a7983 */ /* 0x000ea80000300800 */
[----:B------:R0:W-:Y:S04]  /*f2a0*/  STL [R1+0x248], R145 ;  /* 0x0002489101007387 */ /* 0x0001e80000100800 */
[----:B0-----:R-:W2:Y:S04]  /*f2b0*/  LDL.LU R145, [R1+0x27c] ;  /* 0x00027c0001917983 */ /* 0x001ea80000300800 */
[----:B------:R0:W-:Y:S01]  /*f2c0*/  STL [R1+0x24c], R146 ;  /* 0x00024c9201007387 */ /* 0x0001e20000100800 */
[----:B-----5:R-:W-:-:S03]  /*f2d0*/  FADD R148, R24, R148 ;  /* 0x0000009418947221 */ /* 0x020fc60000000000 */
[----:B0-----:R-:W5:Y:S04]  /*f2e0*/  LDL.LU R146, [R1+0x280] ;  /* 0x0002800001927983 */ /* 0x001f680000300800 */
[----:B------:R0:W-:Y:S04]  /*f2f0*/  STL [R1+0x250], R147 ;  /* 0x0002509301007387 */ /* 0x0001e80000100800 */
[----:B0-----:R-:W5:Y:S01]  /*f300*/  LDL.LU R147, [R1+0x284] ;  /* 0x0002840001937983 */ /* 0x001f620000300800 */
[----:B----4-:R-:W-:-:S03]  /*f310*/  FADD R149, R25, R149 ;  /* 0x0000009519957221 */ /* 0x010fc60000000000 */
[----:B------:R0:W-:Y:S04]  /*f320*/  STL [R1+0x254], R148 ;  /* 0x0002549401007387 */ /* 0x0001e80000100800 */
[----:B0-----:R-:W4:Y:S04]  /*f330*/  LDL.LU R148, [R1+0x288] ;  /* 0x0002880001947983 */ /* 0x001f280000300800 */
[----:B------:R0:W-:Y:S04]  /*f340*/  STL [R1+0x258], R149 ;  /* 0x0002589501007387 */ /* 0x0001e80000100800 */
[----:B0-----:R-:W4:Y:S04]  /*f350*/  LDL.LU R149, [R1+0x28c] ;  /* 0x00028c0001957983 */ /* 0x001f280000300800 */
[----:B------:R-:W4:Y:S01]  /*f360*/  LDL.LU R150, [R1+0x290] ;  /* 0x0002900001967983 */ /* 0x000f220000300800 */
[----:B---3--:R-:W-:-:S03]  /*f370*/  FADD R0, R26, R0 ;  /* 0x000000001a007221 */ /* 0x008fc60000000000 */
[----:B------:R-:W3:Y:S01]  /*f380*/  LDL.LU R151, [R1+0x294] ;  /* 0x0002940001977983 */ /* 0x000ee20000300800 */
[----:B--2---:R-:W-:-:S03]  /*f390*/  FADD R2, R27, R2 ;  /* 0x000000021b027221 */ /* 0x004fc60000000000 */
[----:B------:R0:W-:Y:S04]  /*f3a0*/  STL [R1+0x25c], R0 ;  /* 0x00025c0001007387 */ /* 0x0001e80000100800 */
[----:B------:R-:W2:Y:S04]  /*f3b0*/  LDL.LU R27, [R1+0x2c8] ;  /* 0x0002c800011b7983 */ /* 0x000ea80000300800 */
[----:B------:R-:W2:Y:S04]  /*f3c0*/  LDL.LU R26, [R1+0x2cc] ;  /* 0x0002cc00011a7983 */ /* 0x000ea80000300800 */
[----:B------:R1:W-:Y:S04]  /*f3d0*/  STL [R1+0x260], R2 ;  /* 0x0002600201007387 */ /* 0x0003e80000100800 */
[----:B------:R-:W2:Y:S04]  /*f3e0*/  LDL.LU R25, [R1+0x2d0] ;  /* 0x0002d00001197983 */ /* 0x000ea80000300800 */
[----:B------:R-:W2:Y:S04]  /*f3f0*/  LDL.LU R24, [R1+0x2d4] ;  /* 0x0002d40001187983 */ /* 0x000ea80000300800 */
[----:B0-----:R-:W2:Y:S04]  /*f400*/  LDL.LU R0, [R1+0x2d8] ;  /* 0x0002d80001007983 */ /* 0x001ea80000300800 */
[----:B-1----:R-:W2:Y:S01]  /*f410*/  LDL.LU R2, [R1+0x2dc] ;  /* 0x0002dc0001027983 */ /* 0x002ea20000300800 */
[----:B------:R-:W-:-:S05]  /*f420*/  FADD R139, R28, R139 ;  /* 0x0000008b1c8b7221 */ /* 0x000fca0000000000 */
[----:B------:R0:W-:Y:S04]  /*f430*/  STL [R1+0x264], R139 ;  /* 0x0002648b01007387 */ /* 0x0001e80000100800 */
[----:B0-----:R-:W2:Y:S01]  /*f440*/  LDL.LU R139, [R1+0x4a4] ;  /* 0x0004a400018b7983 */ /* 0x001ea20000300800 */
[----:B------:R-:W-:-:S03]  /*f450*/  FADD R140, R29, R140 ;  /* 0x0000008c1d8c7221 */ /* 0x000fc60000000000 */
[----:B------:R-:W2:Y:S04]  /*f460*/  LDL.LU R28, [R1+0x2c4] ;  /* 0x0002c400011c7983 */ /* 0x000ea80000300800 */
        /* <DEDUP_REMOVED lines=20> */
[----:B------:R0:W-:Y:S01]  /*f5b0*/  STL [R1+0x27c], R145 ;  /* 0x00027c9101007387 */ /* 0x0001e20000100800 */
[----:B-----5:R-:W-:-:S03]  /*f5c0*/  FADD R146, R35, R146 ;  /* 0x0000009223927221 */ /* 0x020fc60000000000 */
[----:B0-----:R-:W5:Y:S04]  /*f5d0*/  LDL.LU R145, [R1+0x48c] ;  /* 0x00048c0001917983 */ /* 0x001f680000300800 */
[----:B------:R-:W5:Y:S04]  /*f5e0*/  LDL.LU R34, [R1+0x2ac] ;  /* 0x0002ac0001227983 */ /* 0x000f680000300800 */
[----:B------:R0:W-:Y:S01]  /*f5f0*/  STL [R1+0x280], R146 ;  /* 0x0002809201007387 */ /* 0x0001e20000100800 */
[----:B------:R-:W-:-:S03]  /*f600*/  FADD R147, R36, R147 ;  /* 0x0000009324937221 */ /* 0x000fc60000000000 */
[----:B0-----:R-:W5:Y:S04]  /*f610*/  LDL.LU R146, [R1+0x488] ;  /* 0x0004880001927983 */ /* 0x001f680000300800 */
[----:B------:R-:W5:Y:S01]  /*f620*/  LDL.LU R35, [R1+0x2a8] ;  /* 0x0002a80001237983 */ /* 0x000f620000300800 */
[----:B----4-:R-:W-:-:S03]  /*f630*/  FADD R148, R37, R148 ;  /* 0x0000009425947221 */ /* 0x010fc60000000000 */
[----:B------:R0:W-:Y:S04]  /*f640*/  STL [R1+0x284], R147 ;  /* 0x0002849301007387 */ /* 0x0001e80000100800 */
[----:B0-----:R-:W4:Y:S01]  /*f650*/  LDL.LU R147, [R1+0x484] ;  /* 0x0004840001937983 */ /* 0x001f220000300800 */
[----:B------:R-:W-:-:S03]  /*f660*/  FADD R149, R38, R149 ;  /* 0x0000009526957221 */ /* 0x000fc60000000000 */
[----:B------:R-:W4:Y:S01]  /*f670*/  LDL.LU R36, [R1+0x2a4] ;  /* 0x0002a40001247983 */ /* 0x000f220000300800 */
[----:B------:R-:W-:-:S03]  /*f680*/  FADD R150, R39, R150 ;  /* 0x0000009627967221 */ /* 0x000fc60000000000 */
[----:B------:R0:W-:Y:S04]  /*f690*/  STL [R1+0x288], R148 ;  /* 0x0002889401007387 */ /* 0x0001e80000100800 */
[----:B0-----:R-:W4:Y:S04]  /*f6a0*/  LDL.LU R148, [R1+0x480] ;  /* 0x0004800001947983 */ /* 0x001f280000300800 */
[----:B------:R-:W4:Y:S04]  /*f6b0*/  LDL.LU R37, [R1+0x2a0] ;  /* 0x0002a00001257983 */ /* 0x000f280000300800 */
[----:B------:R0:W-:Y:S04]  /*f6c0*/  STL [R1+0x28c], R149 ;  /* 0x00028c9501007387 */ /* 0x0001e80000100800 */
[----:B0-----:R-:W4:Y:S04]  /*f6d0*/  LDL.LU R149, [R1+0x47c] ;  /* 0x00047c0001957983 */ /* 0x001f280000300800 */
[----:B------:R-:W4:Y:S04]  /*f6e0*/  LDL.LU R38, [R1+0x29c] ;  /* 0x00029c0001267983 */ /* 0x000f280000300800 */
[----:B------:R0:W-:Y:S04]  /*f6f0*/  STL [R1+0x290], R150 ;  /* 0x0002909601007387 */ /* 0x0001e80000100800 */
[----:B0-----:R-:W4:Y:S04]  /*f700*/  LDL.LU R150, [R1+0x478] ;  /* 0x0004780001967983 */ /* 0x001f280000300800 */
[----:B------:R-:W4:Y:S01]  /*f710*/  LDL.LU R39, [R1+0x298] ;  /* 0x0002980001277983 */ /* 0x000f220000300800 */
[----:B---3--:R-:W-:-:S05]  /*f720*/  FADD R151, R40, R151 ;  /* 0x0000009728977221 */ /* 0x008fca0000000000 */
[----:B------:R0:W-:Y:S01]  /*f730*/  STL [R1+0x294], R151 ;  /* 0x0002949701007387 */ /* 0x0001e20000100800 */
[----:B--2---:R-:W-:-:S03]  /*f740*/  FADD R27, R53, R27 ;  /* 0x0000001b351b7221 */ /* 0x004fc60000000000 */
[----:B0-----:R-:W2:Y:S01]  /*f750*/  LDL.LU R151, [R1+0x474] ;  /* 0x0004740001977983 */ /* 0x001ea20000300800 */
        /* <DEDUP_REMOVED lines=11> */
[----:B-----5:R-:W-:Y:S01]  /*f810*/  FADD R34, R46, R34 ;  /* 0x000000222e227221 */ /* 0x020fe20000000000 */
[----:B------:R-:W-:Y:S01]  /*f820*/  FADD R35, R45, R35 ;  /* 0x000000232d237221 */ /* 0x000fe20000000000 */
[----:B----4-:R-:W-:Y:S01]  /*f830*/  FADD R36, R44, R36 ;  /* 0x000000242c247221 */ /* 0x010fe20000000000 */
[----:B------:R-:W-:Y:S01]  /*f840*/  FADD R37, R43, R37 ;  /* 0x000000252b257221 */ /* 0x000fe20000000000 */
[----:B------:R-:W-:Y:S01]  /*f850*/  FADD R38, R42, R38 ;  /* 0x000000262a267221 */ /* 0x000fe20000000000 */
[----:B------:R-:W-:-:S05]  /*f860*/  FADD R39, R41, R39 ;  /* 0x0000002729277221 */ /* 0x000fca0000000000 */
[----:B------:R0:W-:Y:S04]  /*f870*/  STL [R1+0x298], R39 ;  /* 0x0002982701007387 */ /* 0x0001e80000100800 */
        /* <DEDUP_REMOVED lines=14> */
[----:B------:R-:W2:Y:S04]  /*f960*/  LDL.LU R52, [R1+0x2e0] ;  /* 0x0002e00001347983 */ /* 0x000ea80000300800 */
[----:B------:R2:W-:Y:S04]  /*f970*/  STL [R1+0x2d4], R24 ;  /* 0x0002d41801007387 */ /* 0x0005e80000100800 */
[----:B------:R-:W2:Y:S04]  /*f980*/  LDL.LU R51, [R1+0x2e4] ;  /* 0x0002e40001337983 */ /* 0x000ea80000300800 */
[----:B------:R2:W-:Y:S04]  /*f990*/  STL [R1+0x2d8], R0 ;  /* 0x0002d80001007387 */ /* 0x0005e80000100800 */
        /* <DEDUP_REMOVED lines=13> */
[----:B-1----:R-:W2:Y:S04]  /*fa70*/  LDL.LU R38, [R1+0x318] ;  /* 0x0003180001267983 */ /* 0x002ea80000300800 */
[----:B---3--:R-:W3:Y:S04]  /*fa80*/  LDL.LU R37, [R1+0x31c] ;  /* 0x00031c0001257983 */ /* 0x008ee80000300800 */
[----:B----4-:R-:W4:Y:S04]  /*fa90*/  LDL.LU R36, [R1+0x320] ;  /* 0x0003200001247983 */ /* 0x010f280000300800 */
[----:B-----5:R-:W5:Y:S04]  /*faa0*/  LDL.LU R35, [R1+0x324] ;  /* 0x0003240001237983 */ /* 0x020f680000300800 */
[----:B--2---:R-:W2:Y:S04]  /*fab0*/  LDL.LU R34, [R1+0x328] ;  /* 0x0003280001227983 */ /* 0x004ea80000300800 */
        /* <DEDUP_REMOVED lines=12> */
[----:B------:R-:W-:Y:S01]  /*fb80*/  FADD R52, R59, R52 ;  /* 0x000000343b347221 */ /* 0x000fe20000000000 */
        /* <DEDUP_REMOVED lines=28> */
[----:B---3--:R-:W-:-:S03]  /*fd50*/  FADD R37, R74, R37 ;  /* 0x000000254a257221 */ /* 0x008fc60000000000 */
[----:B------:R3:W-:Y:S01]  /*fd60*/  STL [R1+0x318], R38 ;  /* 0x0003182601007387 */ /* 0x0007e20000100800 */
[----:B----4-:R-:W-:-:S03]  /*fd70*/  FADD R36, R75, R36 ;  /* 0x000000244b247221 */ /* 0x010fc60000000000 */
[----:B------:R4:W-:Y:S01]  /*fd80*/  STL [R1+0x31c], R37 ;  /* 0x00031c2501007387 */ /* 0x0009e20000100800 */
[----:B-----5:R-:W-:-:S03]  /*fd90*/  FADD R35, R76, R35 ;  /* 0x000000234c237221 */ /* 0x020fc60000000000 */
[----:B------:R5:W-:Y:S01]  /*fda0*/  STL [R1+0x320], R36 ;  /* 0x0003202401007387 */ /* 0x000be20000100800 */
[----:B--2---:R-:W-:-:S03]  /*fdb0*/  FADD R34, R77, R34 ;  /* 0x000000224d227221 */ /* 0x004fc60000000000 */
        /* <DEDUP_REMOVED lines=22> */
[----:B0-----:R-:W2:Y:S01]  /*ff20*/  LDL.LU R52, [R1+0x35c] ;  /* 0x00035c0001347983 */ /* 0x001ea20000300800 */
[----:B------:R-:W-:-:S03]  /*ff30*/  FADD R2, R89, R2 ;  /* 0x0000000259027221 */ /* 0x000fc60000000000 */
[----:B------:R0:W-:Y:S04]  /*ff40*/  STL [R1+0x350], R24 ;  /* 0x0003501801007387 */ /* 0x0001e80000100800 */
[----:B-1----:R-:W2:Y:S04]  /*ff50*/  LDL.LU R51, [R1+0x360] ;  /* 0x0003600001337983 */ /* 0x002ea80000300800 */
        /* <DEDUP_REMOVED lines=181> */
[----:B------:R-:W-:Y:S01]  /*10ab0*/  FADD R0, R150, R0 ;  /* 0x0000000096007221 */ /* 0x000fe20000000000 */
[----:B------:R-:W-:-:S05]  /*10ac0*/  FADD R2, R2, R151 ;  /* 0x0000009702027221 */ /* 0x000fca0000000000 */
[----:B------:R0:W-:Y:S04]  /*10ad0*/  STL [R1+0x450], R2 ;  /* 0x0004500201007387 */ /* 0x0001e80000100800 */
[----:B------:R0:W-:Y:S04]  /*10ae0*/  STL [R1+0x448], R24 ;  /* 0x0004481801007387 */ /* 0x0001e80000100800 */
[----:B------:R0:W-:Y:S02]  /*10af0*/  STL [R1+0x44c], R0 ;  /* 0x00044c0001007387 */ /* 0x0001e40000100800 */
.L_x_32:
[----:B0-----:R-:W0:Y:S02]  /*10b00*/  LDC R0, c[0x0][0x28c] ;  /* 0x0000a300ff007b82 */ /* 0x001e240000000800 */
[----:B0-----:R-:W-:-:S13]  /*10b10*/  ISETP.GE.AND P0, PT, R0, 0x1, PT ;  /* 0x000000010000780c */ /* 0x001fda0003f06270 */
[----:B------:R-:W-:Y:S05]  /*10b20*/  @!P0 BRA `(.L_x_33) ;  /* 0x00000000006c8947 */ /* 0x000fea0003800000 */
[----:B------:R-:W-:-:S06]  /*10b30*/  UISETP.NE.AND UP0, UPT, UR22, 0x3, UPT ;  /* 0x000000031600788c */ /* 0x000fcc000bf05270 */
[----:B------:R-:W-:-:S13]  /*10b40*/  PLOP3.LUT P0, PT, PT, PT, UP0, 0x80, 0x0 ;  /* 0x000000000000781c */ /* 0x000fda0003f0f008 */
[----:B------:R-:W-:Y:S05]  /*10b50*/  @!P0 BRA `(.L_x_34) ;  /* 0x0000000000048947 */ /* 0x000fea0003800000 */
[----:B------:R-:W-:Y:S01]  /*10b60*/  BPT.TRAP 0x1 ;  /* 0x000000040000795c */ /* 0x000fe20000300000 */
.L_x_34:
[----:B------:R-:W2:Y:S01]  /*10b70*/  LDL R0, [R1+0x454] ;  /* 0x0004540001007983 */ /* 0x000ea20000100800 */
[----:B------:R-:W-:Y:S01]  /*10b80*/  BSSY B0, `(.L_x_35) ;  /* 0x0000011000007945 */ /* 0x000fe20003800000 */
[----:B--2---:R-:W-:-:S13]  /*10b90*/  ISETP.NE.AND P0, PT, R0, RZ, PT ;  /* 0x000000ff0000720c */ /* 0x004fda0003f05270 */
[----:B------:R-:W-:Y:S05]  /*10ba0*/  @!P0 BRA `(.L_x_36) ;  /* 0x0000000000388947 */ /* 0x000fea0003800000 */
[----:B------:R-:W2:Y:S01]  /*10bb0*/  LDL R2, [R1+0x458] ;  /* 0x0004580001027983 */ /* 0x000ea20000100800 */
[----:B------:R-:W-:-:S04]  /*10bc0*/  UISETP.LT.AND UP0, UPT, UR9, 0x1, UPT ;  /* 0x000000010900788c */ /* 0x000fc8000bf01270 */
[----:B------:R-:W-:-:S04]  /*10bd0*/  USEL UR8, UR9, 0x1, UP0 ;  /* 0x0000000109087887 */ /* 0x000fc80008000000 */
[----:B------:R-:W-:-:S04]  /*10be0*/  UIADD3 UR8, UR5, UR9, -UR8 ;  /* 0x0000000905087290 */ /* 0x000fc8000fffe808 */
[----:B------:R-:W-:-:S04]  /*10bf0*/  UIMAD.WIDE.U32 UR6, UR8, 0x24924925, URZ ;  /* 0x24924925080678a5 */ /* 0x000fc8000f8e003f */
[----:B------:R-:W-:-:S04]  /*10c00*/  UIADD3 UR6, UR8, -UR7, URZ ;  /* 0x8000000708067290 */ /* 0x000fc8000fffe03f */
[----:B------:R-:W-:-:S04]  /*10c10*/  ULEA.HI UR6, UR6, UR7, URZ, 0x1f ;  /* 0x0000000706067291 */ /* 0x000fc8000f8ff83f */
[----:B------:R-:W-:-:S04]  /*10c20*/  USHF.R.U32.HI UR6, URZ, 0x2, UR6 ;  /* 0x000000023f067899 */ /* 0x000fc80008011606 */
[----:B------:R-:W-:-:S04]  /*10c30*/  UIMAD UR6, UR6, -0x7, UR8 ;  /* 0xfffffff9060678a4 */ /* 0x000fc8000f8e0208 */
[----:B------:R-:W-:-:S04]  /*10c40*/  ULEA UR6, UR6, UR11, 0x3 ;  /* 0x0000000b06067291 */ /* 0x000fc8000f8e183f */
[----:B------:R-:W-:-:S06]  /*10c50*/  UIADD3 UR6, UR6, 0x38, URZ ;  /* 0x0000003806067890 */ /* 0x000fcc000fffe03f */
[----:B------:R-:W-:-:S05]  /*10c60*/  IMAD.U32 R0, RZ, RZ, UR6 ;  /* 0x00000006ff007e24 */ /* 0x000fca000f8e00ff */
[----:B--2---:R-:W-:-:S04]  /*10c70*/  PRMT R0, R2, 0x654, R0 ;  /* 0x0000065402007816 */ /* 0x004fc80000000000 */
[----:B------:R0:W-:Y:S03]  /*10c80*/  SYNCS.ARRIVE.TRANS64.RED.A1T0 RZ, [R0+URZ], RZ ;  /* 0x000000ff00ff79a7 */ /* 0x0001e6000810043f */
.L_x_36:
[----:B------:R-:W-:Y:S05]  /*10c90*/  BSYNC B0 ;  /* 0x0000000000007941 */ /* 0x000fea0003800000 */
.L_x_35:
[----:B------:R-:W-:-:S06]  /*10ca0*/  UISETP.GT.U32.AND UP0, UPT, UR13, 0x1, UPT ;  /* 0x000000010d00788c */ /* 0x000fcc000bf04070 */
[----:B------:R-:W-:-:S13]  /*10cb0*/  PLOP3.LUT P0, PT, PT, PT, UP0, 0x80, 0x0 ;  /* 0x000000000000781c */ /* 0x000fda0003f0f008 */
[----:B------:R-:W-:Y:S05]  /*10cc0*/  @P0 BRA `(.L_x_33) ;  /* 0x0000000000040947 */ /* 0x000fea0003800000 */
[----:B------:R-:W-:Y:S01]  /*10cd0*/  BPT.TRAP 0x1 ;  /* 0x000000040000795c */ /* 0x000fe20000300000 */
.L_x_33:
[----:B------:R-:W2:Y:S01]  /*10ce0*/  LDL.LU R27, [R1+0x468] ;  /* 0x00046800011b7983 */ /* 0x000ea20000300800 */
[----:B------:R-:W3:Y:S01]  /*10cf0*/  LDC R24, c[0x0][0x288] ;  /* 0x0000a200ff187b82 */ /* 0x000ee20000000800 */
[----:B------:R-:W4:Y:S01]  /*10d00*/  S2R R26, SR_TID.X ;  /* 0x00000000001a7919 */ /* 0x000f220000002100 */
[----:B------:R-:W-:Y:S01]  /*10d10*/  UIADD3 UR8, UR9, UR5, URZ ;  /* 0x0000000509087290 */ /* 0x000fe2000fffe03f */
[----:B------:R-:W-:Y:S01]  /*10d20*/  ULDC UR6, c[0x0][0x284] ;  /* 0x0000a10000067ab9 */ /* 0x000fe20000000800 */
[----:B------:R-:W0:Y:S02]  /*10d30*/  LDL.LU R25, [R1+0x464] ;  /* 0x0004640001197983 */ /* 0x000e240000300800 */
[----:B------:R-:W-:Y:S01]  /*10d40*/  UISETP.GT.U32.AND UP0, UPT, UR8, 0x6, UPT ;  /* 0x000000060800788c */ /* 0x000fe2000bf04070 */
[----:B------:R-:W-:Y:S01]  /*10d50*/  IMAD.MOV.U32 R40, RZ, RZ, -0x1 ;  /* 0xffffffffff287424 */ /* 0x000fe200078e00ff */
[----:B------:R-:W-:Y:S02]  /*10d60*/  USHF.R.S32.HI UR11, URZ, 0x1f, UR10 ;  /* 0x0000001f3f0b7899 */ /* 0x000fe4000801140a */
[----:B------:R-:W-:-:S02]  /*10d70*/  UISETP.LT.U32.AND UP0, UPT, UR9, 0x7, UP0 ;  /* 0x000000070900788c */ /* 0x000fc40008701070 */
[----:B------:R-:W-:Y:S01]  /*10d80*/  UISETP.GE.U32.AND UP1, UPT, UR9, 0x7, UPT ;  /* 0x000000070900788c */ /* 0x000fe2000bf26070 */
[----:B------:R-:W-:Y:S01]  /*10d90*/  ULDC.64 UR16, c[0x0][0x5d0] ;  /* 0x0001740000107ab9 */ /* 0x000fe20000000a00 */
[----:B------:R-:W-:-:S04]  /*10da0*/  USEL UR12, URZ, 0x1, !UP0 ;  /* 0x000000013f0c7887 */ /* 0x000fc8000c000000 */
[----:B------:R-:W-:Y:S01]  /*10db0*/  ULOP3.LUT UR4, UR4, UR12, URZ, 0x3c, !UPT ;  /* 0x0000000c04047292 */ /* 0x000fe2000f8e3c3f */
[C---:B----4-:R-:W-:Y:S01]  /*10dc0*/  LOP3.LUT R2, R26.reuse, 0x3, RZ, 0xc0, !PT ;  /* 0x000000031a027812 */ /* 0x050fe200078ec0ff */
[----:B------:R-:W-:Y:S01]  /*10dd0*/  IMAD.SHL.U32 R32, R26, 0x2, RZ ;  /* 0x000000021a207824 */ /* 0x000fe200078e00ff */
[----:B------:R-:W-:-:S03]  /*10de0*/  SHF.R.U32.HI R34, RZ, 0x7, R26 ;  /* 0x00000007ff227819 */ /* 0x000fc6000001161a */
[----:B---3--:R-:W-:Y:S01]  /*10df0*/  IMAD R2, R2, -0x2, R24 ;  /* 0xfffffffe02027824 */ /* 0x008fe200078e0218 */
[----:B------:R-:W-:Y:S02]  /*10e00*/  LOP3.LUT R34, R34, 0x1, RZ, 0xc0, !PT ;  /* 0x0000000122227812 */ /* 0x000fe400078ec0ff */
[----:B------:R-:W-:-:S03]  /*10e10*/  LOP3.LUT R32, R32, 0x6, RZ, 0xc0, !PT ;  /* 0x0000000620207812 */ /* 0x000fc600078ec0ff */
[----:B------:R-:W-:Y:S02]  /*10e20*/  IMAD.SHL.U32 R35, R34, 0x40, RZ ;  /* 0x0000004022237824 */ /* 0x000fe400078e00ff */
[----:B--2---:R-:W-:-:S04]  /*10e30*/  IMAD.WIDE R36, R27, 0x100, RZ ;  /* 0x000001001b247825 */ /* 0x004fc800078e02ff */
[----:B0-----:R-:W-:Y:S01]  /*10e40*/  IMAD.SHL.U32 R0, R25, 0x100, RZ ;  /* 0x0000010019007824 */ /* 0x001fe200078e00ff */
[----:B------:R-:W-:-:S04]  /*10e50*/  PRMT R32, R32, 0x6540, R25 ;  /* 0x0000654020207816 */ /* 0x000fc80000000019 */
[----:B------:R-:W-:Y:S01]  /*10e60*/  ISETP.GE.AND P0, PT, R0, R24, PT ;  /* 0x000000180000720c */ /* 0x000fe20003f06270 */
[----:B------:R-:W-:Y:S01]  /*10e70*/  IMAD.IADD R0, R2, 0x1, -R0 ;  /* 0x0000000102007824 */ /* 0x000fe200078e0a00 */
[----:B------:R-:W-:Y:S02]  /*10e80*/  SHF.R.U32.HI R2, RZ, 0x2, R26 ;  /* 0x00000002ff027819 */ /* 0x000fe4000001161a */
[----:B------:R-:W-:Y:S01]  /*10e90*/  LOP3.LUT R24, R26, 0x60, RZ, 0xc0, !PT ;  /* 0x000000601a187812 */ /* 0x000fe200078ec0ff */
[----:B------:R-:W-:Y:S01]  /*10ea0*/  IMAD.U32 R26, RZ, RZ, UR16 ;  /* 0x00000010ff1a7e24 */ /* 0x000fe2000f8e00ff */
[----:B------:R-:W-:Y:S02]  /*10eb0*/  LOP3.LUT R2, R2, 0x7, RZ, 0xc0, !PT ;  /* 0x0000000702027812 */ /* 0x000fe400078ec0ff */
[----:B------:R-:W-:Y:S02]  /*10ec0*/  SHF.R.U32.HI R24, RZ, 0x1, R24 ;  /* 0x00000001ff187819 */ /* 0x000fe40000011618 */
[----:B------:R-:W-:-:S02]  /*10ed0*/  LOP3.LUT R35, R35, 0x40, R2, 0xe2, !PT ;  /* 0x0000004023237812 */ /* 0x000fc400078ee202 */
[----:B------:R-:W-:Y:S02]  /*10ee0*/  IADD3 R2, RZ, -R24, -R2 ;  /* 0x80000018ff027210 */ /* 0x000fe40007ffe802 */
[----:B------:R-:W-:Y:S02]  /*10ef0*/  SHF.R.S32.HI R33, RZ, 0x1f, R32 ;  /* 0x0000001fff217819 */ /* 0x000fe40000011420 */
[----:B------:R-:W-:Y:S01]  /*10f00*/  LOP3.LUT R35, R36, R35, R24, 0xfe, !PT ;  /* 0x0000002324237212 */ /* 0x000fe200078efe18 */
[----:B------:R-:W-:Y:S02]  /*10f10*/  IMAD R34, R34, -0x40, R2 ;  /* 0xffffffc022227824 */ /* 0x000fe400078e0202 */
[----:B------:R-:W-:Y:S02]  /*10f20*/  IMAD.SHL.U32 R2, R27, 0x100, RZ ;  /* 0x000001001b027824 */ /* 0x000fe400078e00ff */
[----:B------:R-:W-:-:S03]  /*10f30*/  IMAD.WIDE.U32 R26, R26, UR10, R32 ;  /* 0x0000000a1a1a7c25 */ /* 0x000fc6000f8e0020 */
[C---:B------:R-:W-:Y:S02]  /*10f40*/  IADD3 R34, -R2.reuse, UR6, R34 ;  /* 0x0000000602227c10 */ /* 0x040fe4000fffe122 */
[----:B------:R-:W-:Y:S01]  /*10f50*/  ISETP.GE.OR P0, PT, R2, UR6, P0 ;  /* 0x0000000602007c0c */ /* 0x000fe20008706670 */
[----:B------:R-:W-:Y:S02]  /*10f60*/  UIMAD.WIDE.U32 UR6, UR8, 0x24924925, URZ ;  /* 0x24924925080678a5 */ /* 0x000fe4000f8e003f */
[----:B------:R-:W-:Y:S02]  /*10f70*/  UIMAD UR6, UR11, UR16, URZ ;  /* 0x000000100b0672a4 */ /* 0x000fe4000f8e023f */
[----:B------:R-:W-:Y:S02]  /*10f80*/  UIADD3 UR5, UR8, -UR7, URZ ;  /* 0x8000000708057290 */ /* 0x000fe4000fffe03f */
[----:B------:R-:W-:Y:S02]  /*10f90*/  UIMAD UR6, UR10, UR17, UR6 ;  /* 0x000000110a0672a4 */ /* 0x000fe4000f8e0206 */
[----:B------:R-:W-:-:S04]  /*10fa0*/  ULEA.HI UR5, UR5, UR7, URZ, 0x1f ;  /* 0x0000000705057291 */ /* 0x000fc8000f8ff83f */
[----:B------:R-:W-:Y:S01]  /*10fb0*/  USHF.R.U32.HI UR5, URZ, 0x2, UR5 ;  /* 0x000000023f057899 */ /* 0x000fe20008011605 */
[----:B------:R-:W-:-:S03]  /*10fc0*/  VIADD R27, R27, UR6 ;  /* 0x000000061b1b7c36 */ /* 0x000fc60008000000 */
[----:B------:R-:W-:Y:S02]  /*10fd0*/  @UP1 ULOP3.LUT UR4, UR4, 0x1, UR5, 0x78, !UPT ;  /* 0x0000000104041892 */ /* 0x000fe4000f8e7805 */
[----:B------:R-:W-:Y:S01]  /*10fe0*/  UIMAD UR5, UR5, -0x7, UR8 ;  /* 0xfffffff9050578a4 */ /* 0x000fe2000f8e0208 */
[----:B------:R-:W-:Y:S11]  /*10ff0*/  @P0 BRA `(.L_x_37) ;  /* 0x0000012400b40947 */ /* 0x000ff60003800000 */
[----:B------:R-:W0:Y:S01]  /*11000*/  LDC.64 R28, c[0x0][0x5c8] ;  /* 0x00017200ff1c7b82 */ /* 0x000e220000000a00 */
[----:B------:R-:W-:Y:S01]  /*11010*/  ULDC.64 UR6, c[0x0][0x5c0] ;  /* 0x0001700000067ab9 */ /* 0x000fe20000000a00 */
[----:B------:R-:W-:Y:S01]  /*11020*/  BSSY B0, `(.L_x_37) ;  /* 0x000126a000007945 */ /* 0x000fe20003800000 */
[-C--:B0-----:R-:W-:Y:S01]  /*11030*/  IMAD R2, R37, R28.reuse, RZ ;  /* 0x0000001c25027224 */ /* 0x081fe200078e02ff */
[----:B------:R-:W-:Y:S01]  /*11040*/  SHF.L.U64.HI R38, R28, 0x3, R29 ;  /* 0x000000031c267819 */ /* 0x000fe2000001021d */
[----:B------:R-:W-:-:S04]  /*11050*/  IMAD.WIDE.U32 R26, R35, R28, R26 ;  /* 0x0000001c231a7225 */ /* 0x000fc800078e001a */
[----:B------:R-:W-:Y:S01]  /*11060*/  IMAD R2, R35, R29, R2 ;  /* 0x0000001d23027224 */ /* 0x000fe200078e0202 */
[C---:B------:R-:W-:Y:S01]  /*11070*/  LEA R30, P2, R28.reuse, R26, 0x7 ;  /* 0x0000001a1c1e7211 */ /* 0x040fe200078438ff */
[----:B------:R-:W-:Y:S01]  /*11080*/  IMAD.SHL.U32 R25, R28, 0x8, RZ ;  /* 0x000000081c197824 */ /* 0x000fe200078e00ff */
[----:B------:R-:W-:Y:S01]  /*11090*/  IADD3 R24, P5, R26, UR6, RZ ;  /* 0x000000061a187c10 */ /* 0x000fe2000ffbe0ff */
[----:B------:R-:W-:-:S03]  /*110a0*/  IMAD.IADD R2, R27, 0x1, R2 ;  /* 0x000000011b027824 */ /* 0x000fc600078e0202 */
[----:B------:R-:W-:Y:S02]  /*110b0*/  IADD3 R26, P0, P1, R26, UR6, R25 ;  /* 0x000000061a1a7c10 */ /* 0x000fe4000f91e019 */
[----:B------:R-:W-:Y:S02]  /*110c0*/  LEA.HI.X R31, R28, R2, R29, 0x7, P2 ;  /* 0x000000021c1f7211 */ /* 0x000fe400010f3c1d */
[----:B------:R-:W-:Y:S02]  /*110d0*/  IADD3 R28, P2, P3, R30, UR6, R25 ;  /* 0x000000061e1c7c10 */ /* 0x000fe4000fb5e019 */
[----:B------:R-:W-:Y:S02]  /*110e0*/  IADD3.X R25, R2, UR7, RZ, P5, !PT ;  /* 0x0000000702197c10 */ /* 0x000fe4000affe4ff */
[----:B------:R-:W-:Y:S02]  /*110f0*/  FSETP.NEU.AND P5, PT, RZ, UR21, PT ;  /* 0x00000015ff007c0b */ /* 0x000fe4000bfad000 */
[----:B------:R-:W-:-:S02]  /*11100*/  IADD3 R30, P6, R30, UR6, RZ ;  /* 0x000000061e1e7c10 */ /* 0x000fc4000ffde0ff */
[C-C-:B------:R-:W-:Y:S02]  /*11110*/  IADD3.X R29, R31.reuse, UR7, R38.reuse, P2, P3 ;  /* 0x000000071f1d7c10 */ /* 0x140fe400097e6426 */
[----:B------:R-:W-:Y:S02]  /*11120*/  IADD3.X R27, R2, UR7, R38, P0, P1 ;  /* 0x00000007021b7c10 */ /* 0x000fe400087e2426 */
[----:B------:R-:W-:-:S05]  /*11130*/  IADD3.X R31, R31, UR7, RZ, P6, !PT ;  /* 0x000000071f1f7c10 */ /* 0x000fca000b7fe4ff */
[----:B------:R-:W-:Y:S05]  /*11140*/  @!P5 BRA `(.L_x_38) ;  /* 0x000000d800f8d947 */ /* 0x000fea0003800000 */
[----:B------:R-:W-:Y:S01]  /*11150*/  ULDC.64 UR6, c[0x0][0x5b8] ;  /* 0x00016e0000067ab9 */ /* 0x000fe20000000a00 */
[----:B------:R-:W-:Y:S01]  /*11160*/  BSSY B1, `(.L_x_39) ;  /* 0x0000013000017945 */ /* 0x000fe20003800000 */
[----:B------:R-:W-:Y:S01]  /*11170*/  IMAD.U32 R2, RZ, RZ, UR6 ;  /* 0x00000006ff027e24 */ /* 0x000fe2000f8e00ff */
[----:B------:R-:W-:-:S03]  /*11180*/  UIMAD UR6, UR11, UR6, URZ ;  /* 0x000000060b0672a4 */ /* 0x000fc6000f8e023f */
[----:B------:R-:W-:Y:S01]  /*11190*/  IMAD.WIDE.U32 R32, R2, UR10, R32 ;  /* 0x0000000a02207c25 */ /* 0x000fe2000f8e0020 */
[----:B------:R-:W-:-:S03]  /*111a0*/  UIMAD UR6, UR10, UR7, UR6 ;  /* 0x000000070a0672a4 */ /* 0x000fc6000f8e0206 */
[----:B------:R-:W-:Y:S01]  /*111b0*/  IMAD.MOV.U32 R38, RZ, RZ, R32 ;  /* 0x000000ffff267224 */ /* 0x000fe200078e0020 */
[----:B------:R-:W-:Y:S02]  /*111c0*/  ULDC.64 UR10, c[0x0][0x5a8] ;  /* 0x00016a00000a7ab9 */ /* 0x000fe40000000a00 */
[----:B------:R-:W-:Y:S01]  /*111d0*/  VIADD R39, R33, UR6 ;  /* 0x0000000621277c36 */ /* 0x000fe20008000000 */
[----:B------:R-:W-:Y:S02]  /*111e0*/  ULDC.64 UR6, c[0x0][0x5b0] ;  /* 0x00016c0000067ab9 */ /* 0x000fe40000000a00 */
[----:B------:R-:W-:Y:S02]  /*111f0*/  IMAD R2, R37, UR6, RZ ;  /* 0x0000000625027c24 */ /* 0x000fe4000f8e02ff */
[----:B------:R-:W-:-:S04]  /*11200*/  IMAD.WIDE.U32 R32, R35, UR6, R38 ;  /* 0x0000000623207c25 */ /* 0x000fc8000f8e0026 */
[----:B------:R-:W-:Y:S01]  /*11210*/  IMAD R2, R35, UR7, R2 ;  /* 0x0000000723027c24 */ /* 0x000fe2000f8e0202 */
[----:B------:R-:W-:-:S04]  /*11220*/  IADD3 R32, P0, R32, UR10, RZ ;  /* 0x0000000a20207c10 */ /* 0x000fc8000ff1e0ff */
[--C-:B------:R-:W-:Y:S02]  /*11230*/  IADD3.X R33, R33, UR11, R2.reuse, P0, !PT ;  /* 0x0000000b21217c10 */ /* 0x100fe400087fe402 */
[----:B------:R-:W-:Y:S02]  /*11240*/  ISETP.GE.AND P0, PT, R34, 0x1, PT ;  /* 0x000000012200780c */ /* 0x000fe40003f06270 */
[----:B------:R-:W-:Y:S02]  /*11250*/  PRMT R2, RZ, 0x7610, R2 ;  /* 0x00007610ff027816 */ /* 0x000fe40000000002 */
[----:B------:R-:W-:-:S13]  /*11260*/  ISETP.LT.OR P1, PT, R0, 0x1, !P0 ;  /* 0x000000010000780c */ /* 0x000fda0004721670 */
[----:B------:R-:W-:Y:S05]  /*11270*/  @P1 BRA `(.L_x_40) ;  /* 0x0000000000041947 */ /* 0x000fea0003800000 */
[----:B------:R0:W5:Y:S02]  /*11280*/  LDG.E.U8 R2, desc[UR14][R32.64] ;  /* 0x0000000e20027981 */ /* 0x000164000c1e1100 */
.L_x_40:
[----:B------:R-:W-:Y:S05]  /*11290*/  BSYNC B1 ;  /* 0x0000000000017941 */ /* 0x000fea0003800000 */
.L_x_39:
[----:B-----5:R-:W-:Y:S01]  /*112a0*/  LOP3.LUT R2, R2, 0xff, RZ, 0xc0, !PT ;  /* 0x000000ff02027812 */ /* 0x020fe200078ec0ff */
[----:B------:R-:W-:Y:S03]  /*112b0*/  BSSY B1, `(.L_x_41) ;  /* 0x000000b000017945 */ /* 0x000fe60003800000 */
[----:B------:R-:W-:-:S05]  /*112c0*/  F2FP.F16.E5M2.UNPACK_B R2, R2 ;  /* 0x00000002ff02723e */ /* 0x000fca00020004ff */
[----:B------:R-:W-:-:S05]  /*112d0*/  HADD2.F32 R2, -RZ, R2.H0_H0 ;  /* 0x20000002ff027230 */ /* 0x000fca0000004100 */
[----:B------:R-:W-:-:S04]  /*112e0*/  FMUL R2, R2, UR21 ;  /* 0x0000001502027c20 */ /* 0x000fc80008400000 */
[--C-:B------:R-:W-:Y:S01]  /*112f0*/  FFMA R3, R3, UR20, R2.reuse ;  /* 0x0000001403037c23 */ /* 0x100fe20008000002 */
[----:B------:R-:W-:-:S04]  /*11300*/  PRMT R2, RZ, 0x7610, R2 ;  /* 0x00007610ff027816 */ /* 0x000fc80000000002 */
[----:B------:R-:W-:-:S05]  /*11310*/  F2FP.SATFINITE.E5M2.F32.PACK_AB_MERGE_C R3, RZ, R3, RZ ;  /* 0x00000003ff03723e */ /* 0x000fca00048060ff */
[----:B------:R2:W-:Y:S01]  /*11320*/  @!P1 STG.E.U8 desc[UR14][R24.64], R3 ;  /* 0x0000000318009986 */ /* 0x0005e2000c10110e */
[----:B------:R-:W-:-:S13]  /*11330*/  ISETP.LT.OR P1, PT, R0, 0x2, !P0 ;  /* 0x000000020000780c */ /* 0x000fda0004721670 */
[----:B--2---:R-:W-:Y:S05]  /*11340*/  @P1 BRA `(.L_x_42) ;  /* 0x0000000000041947 */ /* 0x004fea0003800000 */
[----:B------:R2:W5:Y:S02]  /*11350*/  LDG.E.U8 R2, desc[UR14][R32.64+0x1] ;  /* 0x0000010e20027981 */ /* 0x000564000c1e1100 */
.L_x_42:
[----:B------:R-:W-:Y:S05]  /*11360*/  BSYNC B1 ;  /* 0x0000000000017941 */ /* 0x000fea0003800000 */
.L_x_41:
[----:B-----5:R-:W-:Y:S01]  /*11370*/  LOP3.LUT R2, R2, 0xff, RZ, 0xc0, !PT ;  /* 0x000000ff02027812 */ /* 0x020fe200078ec0ff */
[----:B------:R-:W-:Y:S03]  /*11380*/  BSSY B1, `(.L_x_43) ;  /* 0x0000013000017945 */ /* 0x000fe60003800000 */
[----:B------:R-:W-:-:S05]  /*11390*/  F2FP.F16.E5M2.UNPACK_B R2, R2 ;  /* 0x00000002ff02723e */ /* 0x000fca00020004ff */
[----:B------:R-:W-:-:S05]  /*113a0*/  HADD2.F32 R2, -RZ, R2.H0_H0 ;  /* 0x20000002ff027230 */ /* 0x000fca0000004100 */
[----:B------:R-:W-:-:S04]  /*113b0*/  FMUL R2, R2, UR21 ;  /* 0x0000001502027c20 */ /* 0x000fc80008400000 */
[----:B------:R-:W-:-:S05]  /*113c0*/  FFMA R4, R4, UR20, R2 ;  /* 0x0000001404047c23 */ /* 0x000fca0008000002 */
[----:B------:R-:W-:-:S05]  /*113d0*/  F2FP.SATFINITE.E5M2.F32.PACK_AB_MERGE_C R4, RZ, R4, RZ ;  /* 0x00000004ff04723e */ /* 0x000fca00048060ff */
[----:B------:R3:W-:Y:S01]  /*113e0*/  @!P1 STG.E.U8 desc[UR14][R24.64+0x1], R4 ;  /* 0x0000010418009986 */ /* 0x0007e2000c10110e */
[----:B------:R-:W-:-:S05]  /*113f0*/  IADD3 R2, P1, R35, 0x8, RZ ;  /* 0x0000000823027810 */ /* 0x000fca0007f3e0ff */
[----:B------:R-:W-:-:S04]  /*11400*/  IMAD.X R3, RZ, RZ, R37, P1 ;  /* 0x000000ffff037224 */ /* 0x000fc800008e0625 */
[----:B------:R-:W-:-:S04]  /*11410*/  IMAD R3, R3, UR6, RZ ;  /* 0x0000000603037c24 */ /* 0x000fc8000f8e02ff */
[C---:B---3--:R-:W-:Y:S02]  /*11420*/  IMAD R4, R2.reuse, UR7, R3 ;  /* 0x0000000702047c24 */ /* 0x048fe4000f8e0203 */
[----:B------:R-:W-:-:S03]  /*11430*/  IMAD.WIDE.U32 R2, R2, UR6, R38 ;  /* 0x0000000602027c25 */ /* 0x000fc6000f8e0026 */
[----:B------:R-:W-:-:S04]  /*11440*/  IADD3 R2, P1, R2, UR10, RZ ;  /* 0x0000000a02027c10 */ /* 0x000fc8000ff3e0ff */
[--C-:B------:R-:W-:Y:S02]  /*11450*/  IADD3.X R3, R3, UR11, R4.reuse, P1, !PT ;  /* 0x0000000b03037c10 */ /* 0x100fe40008ffe404 */
[----:B------:R-:W-:Y:S02]  /*11460*/  ISETP.GE.AND P1, PT, R34, 0x9, PT ;  /* 0x000000092200780c */ /* 0x000fe40003f26270 */
[----:B------:R-:W-:Y:S02]  /*11470*/  PRMT R4, RZ, 0x7610, R4 ;  /* 0x00007610ff047816 */ /* 0x000fe40000000004 */
[----:B------:R-:W-:-:S13]  /*11480*/  ISETP.LT.OR P2, PT, R0, 0x1, !P1 ;  /* 0x000000010000780c */ /* 0x000fda0004f41670 */
[----:B------:R-:W-:Y:S05]  /*11490*/  @P2 BRA `(.L_x_44) ;  /* 0x0000000000042947 */ /* 0x000fea0003800000 */
[----:B------:R3:W5:Y:S02]  /*114a0*/  LDG.E.U8 R4, desc[UR14][R2.64] ;  /* 0x0000000e02047981 */ /* 0x000764000c1e1100 */
.L_x_44:
[----:B------:R-:W-:Y:S05]  /*114b0*/  BSYNC B1 ;  /* 0x0000000000017941 */ /* 0x000fea0003800000 */
.L_x_43:
        /* <DEDUP_REMOVED lines=10> */
[----:B----4-:R-:W-:Y:S05]  /*11560*/  @P2 BRA `(.L_x_46) ;  /* 0x0000000000042947 */ /* 0x010fea0003800000 */
[----:B------:R4:W5:Y:S02]  /*11570*/  LDG.E.U8 R4, desc[UR14][R2.64+0x1] ;  /* 0x0000010e02047981 */ /* 0x000964000c1e1100 */
.L_x_46:
[----:B------:R-:W-:Y:S05]  /*11580*/  BSYNC B1 ;  /* 0x0000000000017941 */ /* 0x000fea0003800000 */
.L_x_45:
[----:B-----5:R-:W-:Y:S01]  /*11590*/  LOP3.LUT R4, R4, 0xff, RZ, 0xc0, !PT ;  /* 0x000000ff04047812 */ /* 0x020fe200078ec0ff */
[----:B------:R-:W-:Y:S01]  /*115a0*/  BSSY B1, `(.L_x_47) ;  /* 0x000000b000017945 */ /* 0x000fe20003800000 */
[----:B------:R-:W-:Y:S02]  /*115b0*/  ISETP.LT.OR P3, PT, R0, 0x9, !P0 ;  /* 0x000000090000780c */ /* 0x000fe40004761670 */
[----:B------:R-:W-:-:S05]  /*115c0*/  F2FP.F16.E5M2.UNPACK_B R4, R4 ;  /* 0x00000004ff04723e */ /* 0x000fca00020004ff */
[----:B------:R-:W-:-:S05]  /*115d0*/  HADD2.F32 R4, -RZ, R4.H0_H0 ;  /* 0x20000004ff047230 */ /* 0x000fca0000004100 */
[----:B------:R-:W-:-:S04]  /*115e0*/  FMUL R4, R4, UR21 ;  /* 0x0000001504047c20 */ /* 0x000fc80008400000 */
[--C-:B------:R-:W-:Y:S01]  /*115f0*/  FFMA R6, R6, UR20, R4.reuse ;  /* 0x0000001406067c23 */ /* 0x100fe20008000004 */
[----:B------:R-:W-:-:S04]  /*11600*/  PRMT R4, RZ, 0x7610, R4 ;  /* 0x00007610ff047816 */ /* 0x000fc80000000004 */
[----:B------:R-:W-:-:S05]  /*11610*/  F2FP.SATFINITE.E5M2.F32.PACK_AB_MERGE_C R6, RZ, R6, RZ ;  /* 0x00000006ff06723e */ /* 0x000fca00048060ff */
[----:B------:R0:W-:Y:S01]  /*11620*/  @!P2 STG.E.U8 desc[UR14][R26.64+0x1], R6 ;  /* 0x000001061a00a986 */ /* 0x0001e2000c10110e */
[----:B------:R-:W-:Y:S05]  /*11630*/  @P3 BRA `(.L_x_48) ;  /* 0x0000000000043947 */ /* 0x000fea0003800000 */
[----:B------:R0:W5:Y:S02]  /*11640*/  LDG.E.U8 R4, desc[UR14][R32.64+0x8] ;  /* 0x0000080e20047981 */ /* 0x000164000c1e1100 */
.L_x_48:
[----:B------:R-:W-:Y:S05]  /*11650*/  BSYNC B1 ;  /* 0x0000000000017941 */ /* 0x000fea0003800000 */
.L_x_47:
        /* <DEDUP_REMOVED lines=12> */
.L_x_50:
[----:B------:R-:W-:Y:S05]  /*11720*/  BSYNC B1 ;  /* 0x0000000000017941 */ /* 0x000fea0003800000 */
.L_x_49:
        /* <DEDUP_REMOVED lines=12> */
.L_x_52:
[----:B------:R-:W-:Y:S05]  /*117f0*/  BSYNC B1 ;  /* 0x0000000000017941 */ /* 0x000fea0003800000 */
.L_x_51:
        /* <DEDUP_REMOVED lines=12> */
.L_x_54:
[----:B------:R-:W-:Y:S05]  /*118c0*/  BSYNC B1 ;  /* 0x0000000000017941 */ /* 0x000fea0003800000 */
.L_x_53:
        /* <DEDUP_REMOVED lines=12> */
.L_x_56:
[----:B------:R-:W-:Y:S05]  /*11990*/  BSYNC B1 ;  /* 0x0000000000017941 */ /* 0x000fea0003800000 */
.L_x_55:
        /* <DEDUP_REMOVED lines=12> */
.L_x_58:
[----:B------:R-:W-:Y:S05]  /*11a60*/  BSYNC B1 ;  /* 0x0000000000017941 */ /* 0x000fea0003800000 */
.L_x_57:
        /* <DEDUP_REMOVED lines=12> */
.L_x_60:
[----:B------:R-:W-:Y:S05]  /*11b30*/  BSYNC B1 ;  /* 0x0000000000017941 */ /* 0x000fea0003800000 */
.L_x_59:
        /* <DEDUP_REMOVED lines=12> */
.L_x_62:
[----:B------:R-:W-:Y:S05]  /*11c00*/  BSYNC B1 ;  /* 0x0000000000017941 */ /* 0x000fea0003800000 */
.L_x_61:
        /* <DEDUP_REMOVED lines=12> */
.L_x_64:
[----:B------:R-:W-:Y:S05]  /*11cd0*/  BSYNC B1 ;  /* 0x0000000000017941 */ /* 0x000fea0003800000 */
.L_x_63:
        /* <DEDUP_REMOVED lines=12> */
.L_x_66:
[----:B------:R-:W-:Y:S05]  /*11da0*/  BSYNC B1 ;  /* 0x0000000000017941 */ /* 0x000fea0003800000 */
.L_x_65:
        /* <DEDUP_REMOVED lines=12> */
.L_x_68:
[----:B------:R-:W-:Y:S05]  /*11e70*/  BSYNC B1 ;  /* 0x0000000000017941 */ /* 0x000fea0003800000 */
.L_x_67:
        /* <DEDUP_REMOVED lines=12> */
.L_x_70:
[----:B------:R-:W-:Y:S05]  /*11f40*/  BSYNC B1 ;  /* 0x0000000000017941 */ /* 0x000fea0003800000 */
.L_x_69:
        /* <DEDUP_REMOVED lines=12> */
.L_x_72:
[----:B------:R-:W-:Y:S05]  /*12010*/  BSYNC B1 ;  /* 0x0000000000017941 */ /* 0x000fea0003800000 */
.L_x_71:
        /* <DEDUP_REMOVED lines=12> */
.L_x_74:
[----:B------:R-:W-:Y:S05]  /*120e0*/  BSYNC B1 ;  /* 0x0000000000017941 */ /* 0x000fea0003800000 */
.L_x_73:
        /* <DEDUP_REMOVED lines=12> */
.L_x_76:
[----:B------:R-:W-:Y:S05]  /*121b0*/  BSYNC B1 ;  /* 0x0000000000017941 */ /* 0x000fea0003800000 */
.L_x_75:
        /* <DEDUP_REMOVED lines=12> */
.L_x_78:
[----:B------:R-:W-:Y:S05]  /*12280*/  BSYNC B1 ;  /* 0x0000000000017941 */ /* 0x000fea0003800000 */
.L_x_77:
        /* <DEDUP_REMOVED lines=12> */
.L_x_80:
[----:B------:R-:W-:Y:S05]  /*12350*/  BSYNC B1 ;  /* 0x0000000000017941 */ /* 0x000fea0003800000 */
.L_x_79:
        /* <DEDUP_REMOVED lines=12> */
.L_x_82:
[----:B------:R-:W-:Y:S05]  /*12420*/  BSYNC B1 ;  /* 0x0000000000017941 */ /* 0x000fea0003800000 */
.L_x_81:
        /* <DEDUP_REMOVED lines=12> */
.L_x_84:
[----:B------:R-:W-:Y:S05]  /*124f0*/  BSYNC B1 ;  /* 0x0000000000017941 */ /* 0x000fea0003800000 */
.L_x_83:
        /* <DEDUP_REMOVED lines=12> */
.L_x_86:
[----:B------:R-:W-:Y:S05]  /*125c0*/  BSYNC B1 ;  /* 0x0000000000017941 */ /* 0x000fea0003800000 */
.L_x_85:
        /* <DEDUP_REMOVED lines=12> */
.L_x_88:
[----:B------:R-:W-:Y:S05]  /*12690*/  BSYNC B1 ;  /* 0x0000000000017941 */ /* 0x000fea0003800000 */
.L_x_87:
        /* <DEDUP_REMOVED lines=12> */
.L_x_90:
[----:B------:R-:W-:Y:S05]  /*12760*/  BSYNC B1 ;  /* 0x0000000000017941 */ /* 0x000fea0003800000 */
.L_x_89:
        /* <DEDUP_REMOVED lines=12> */
.L_x_92:
[----:B------:R-:W-:Y:S05]  /*12830*/  BSYNC B1 ;  /* 0x0000000000017941 */ /* 0x000fea0003800000 */
.L_x_91:
        /* <DEDUP_REMOVED lines=12> */
.L_x_94:
[----:B------:R-:W-:Y:S05]  /*12900*/  BSYNC B1 ;  /* 0x0000000000017941 */ /* 0x000fea0003800000 */
.L_x_93:
        /* <DEDUP_REMOVED lines=12> */
.L_x_96:
[----:B------:R-:W-:Y:S05]  /*129d0*/  BSYNC B1 ;  /* 0x0000000000017941 */ /* 0x000fea0003800000 */
.L_x_95:
        /* <DEDUP_REMOVED lines=12> */
.L_x_98:
[----:B------:R-:W-:Y:S05]  /*12aa0*/  BSYNC B1 ;  /* 0x0000000000017941 */ /* 0x000fea0003800000 */
.L_x_97:
        /* <DEDUP_REMOVED lines=12> */
.L_x_100:
[----:B------:R-:W-:Y:S05]  /*12b70*/  BSYNC B1 ;  /* 0x0000000000017941 */ /* 0x000fea0003800000 */
.L_x_99:
        /* <DEDUP_REMOVED lines=12> */
.L_x_102:
[----:B------:R-:W-:Y:S05]  /*12c40*/  BSYNC B1 ;  /* 0x0000000000017941 */ /* 0x000fea0003800000 */
.L_x_101:
        /* <DEDUP_REMOVED lines=12> */
.L_x_104:
[----:B------:R-:W-:Y:S05]  /*12d10*/  BSYNC B1 ;  /* 0x0000000000017941 */ /* 0x000fea0003800000 */
.L_x_103:
        /* <DEDUP_REMOVED lines=12> */
.L_x_106:
[----:B------:R-:W-:Y:S05]  /*12de0*/  BSYNC B1 ;  /* 0x0000000000017941 */ /* 0x000fea0003800000 */
.L_x_105:
        /* <DEDUP_REMOVED lines=12> */
.L_x_108:
[----:B------:R-:W-:Y:S05]  /*12eb0*/  BSYNC B1 ;  /* 0x0000000000017941 */ /* 0x000fea0003800000 */
.L_x_107:
        /* <DEDUP_REMOVED lines=12> */
.L_x_110:
[----:B------:R-:W-:Y:S05]  /*12f80*/  BSYNC B1 ;  /* 0x0000000000017941 */ /* 0x000fea0003800000 */
.L_x_109:
        /* <DEDUP_REMOVED lines=12> */
.L_x_112:
[----:B------:R-:W-:Y:S05]  /*13050*/  BSYNC B1 ;  /* 0x0000000000017941 */ /* 0x000fea0003800000 */
.L_x_111:
        /* <DEDUP_REMOVED lines=12> */
.L_x_114:
[----:B------:R-:W-:Y:S05]  /*13120*/  BSYNC B1 ;  /* 0x0000000000017941 */ /* 0x000fea0003800000 */
.L_x_113:
        /* <DEDUP_REMOVED lines=12> */
.L_x_116:
[----:B------:R-:W-:Y:S05]  /*131f0*/  BSYNC B1 ;  /* 0x0000000000017941 */ /* 0x000fea0003800000 */
.L_x_115:
        /* <DEDUP_REMOVED lines=12> */
.L_x_118:
[----:B------:R-:W-:Y:S05]  /*132c0*/  BSYNC B1 ;  /* 0x0000000000017941 */ /* 0x000fea0003800000 */
.L_x_117:
        /* <DEDUP_REMOVED lines=12> */
.L_x_120:
[----:B------:R-:W-:Y:S05]  /*13390*/  BSYNC B1 ;  /* 0x0000000000017941 */ /* 0x000fea0003800000 */
.L_x_119:
        /* <DEDUP_REMOVED lines=12> */
.L_x_122:
[----:B------:R-:W-:Y:S05]  /*13460*/  BSYNC B1 ;  /* 0x0000000000017941 */ /* 0x000fea0003800000 */
.L_x_121:
        /* <DEDUP_REMOVED lines=12> */
.L_x_124:
[----:B------:R-:W-:Y:S05]  /*13530*/  BSYNC B1 ;  /* 0x0000000000017941 */ /* 0x000fea0003800000 */
.L_x_123:
[----:B-----5:R-:W-:Y:S01]  /*13540*/  LOP3.LUT R4, R4, 0xff, RZ, 0xc0, !PT ;  /* 0x000000ff04047812 */ /* 0x020fe200078ec0ff */
[----:B------:R-:W-:Y:S01]  /*13550*/  BSSY B1, `(.L_x_125) ;  /* 0x000000b000017945 */ /* 0x000fe20003800000 */
[----:B------:R-:W-:Y:S02]  /*13560*/  ISETP.LT.OR P2, PT, R0, 0x52, !P1 ;  /* 0x000000520000780c */ /* 0x000fe40004f41670 */
[----:B------:R-:W-:-:S05]  /*13570*/  F2FP.F16.E5M2.UNPACK_B R4, R4 ;  /* 0x00000004ff04723e */ /* 0x000fca00020004ff */
[----:B------:R-:W-:-:S05]  /*13580*/  HADD2.F32 R4, -RZ, R4.H0_H0 ;  /* 0x20000004ff047230 */ /* 0x000fca0000004100 */
[----:B------:R-:W-:-:S04]  /*13590*/  FMUL R4, R4, UR21 ;  /* 0x0000001504047c20 */ /* 0x000fc80008400000 */
[----:B------:R-:W-:-:S05]  /*135a0*/  FFMA R4, R173, UR20, R4 ;  /* 0x00000014ad047c23 */ /* 0x000fca0008000004 */
[----:B------:R-:W-:Y:S02]  /*135b0*/  F2FP.SATFINITE.E5M2.F32.PACK_AB_MERGE_C R5, RZ, R4, RZ ;  /* 0x00000004ff05723e */ /* 0x000fe400048060ff */
[----:B------:R-:W-:-:S03]  /*135c0*/  PRMT R4, RZ, 0x7610, R4 ;  /* 0x00007610ff047816 */ /* 0x000fc60000000004 */
[----:B------:R0:W-:Y:S01]  /*135d0*/  @!P3 STG.E.U8 desc[UR14][R26.64+0x50], R5 ;  /* 0x000050051a00b986 */ /* 0x0001e2000c10110e */
[----:B------:R-:W-:Y:S05]  /*135e0*/  @P2 BRA `(.L_x_126) ;  /* 0x0000000000042947 */ /* 0x000fea0003800000 */
[----:B------:R0:W5:Y:S02]  /*135f0*/  LDG.E.U8 R4, desc[UR14][R2.64+0x51] ;  /* 0x0000510e02047981 */ /* 0x000164000c1e1100 */
.L_x_126:
[----:B------:R-:W-:Y:S05]  /*13600*/  BSYNC B1 ;  /* 0x0000000000017941 */ /* 0x000fea0003800000 */
.L_x_125:
[----:B-----5:R-:W-:Y:S01]  /*13610*/  LOP3.LUT R4, R4, 0xff, RZ, 0xc0, !PT ;  /* 0x000000ff04047812 */ /* 0x020fe200078ec0ff */
[----:B------:R-:W-:Y:S01]  /*13620*/  BSSY B1, `(.L_x_127) ;  /* 0x000000b000017945 */ /* 0x000fe20003800000 */
[----:B------:R-:W-:Y:S02]  /*13630*/  ISETP.LT.OR P3, PT, R0, 0x59, !P0 ;  /* 0x000000590000780c */ /* 0x000fe40004761670 */
[----:B------:R-:W-:-:S05]  /*13640*/  F2FP.F16.E5M2.UNPACK_B R4, R4 ;  /* 0x00000004ff04723e */ /* 0x000fca00020004ff */
[----:B------:R-:W-:-:S05]  /*13650*/  HADD2.F32 R4, -RZ, R4.H0_H0 ;  /* 0x20000004ff047230 */ /* 0x000fca0000004100 */
[----:B------:R-:W-:-:S04]  /*13660*/  FMUL R4, R4, UR21 ;  /* 0x0000001504047c20 */ /* 0x000fc80008400000 */
[----:B------:R-:W-:-:S05]  /*13670*/  FFMA R4, R174, UR20, R4 ;  /* 0x00000014ae047c23 */ /* 0x000fca0008000004 */
[----:B0-----:R-:W-:Y:S02]  /*13680*/  F2FP.SATFINITE.E5M2.F32.PACK_AB_MERGE_C R5, RZ, R4, RZ ;  /* 0x00000004ff05723e */ /* 0x001fe400048060ff */
[----:B------:R-:W-:-:S03]  /*13690*/  PRMT R4, RZ, 0x7610, R4 ;  /* 0x00007610ff047816 */ /* 0x000fc60000000004 */
[----:B------:R0:W-:Y:S01]  /*136a0*/  @!P2 STG.E.U8 desc[UR14][R26.64+0x51], R5 ;  /* 0x000051051a00a986 */ /* 0x0001e2000c10110e */
[----:B------:R-:W-:Y:S05]  /*136b0*/  @P3 BRA `(.L_x_128) ;  /* 0x0000000000043947 */ /* 0x000fea0003800000 */
[----:B------:R0:W5:Y:S02]  /*136c0*/  LDG.E.U8 R4, desc[UR14][R32.64+0x58] ;  /* 0x0000580e20047981 */ /* 0x000164000c1e1100 */
.L_x_128:
[----:B------:R-:W-:Y:S05]  /*136d0*/  BSYNC B1 ;  /* 0x0000000000017941 */ /* 0x000fea0003800000 */
.L_x_127:
        /* <DEDUP_REMOVED lines=12> */
.L_x_130:
[----:B------:R-:W-:Y:S05]  /*137a0*/  BSYNC B1 ;  /* 0x0000000000017941 */ /* 0x000fea0003800000 */
.L_x_129:
[----:B-----5:R-:W-:Y:S01]  /*137b0*/  LOP3.LUT R4, R4, 0xff, RZ, 0xc0, !PT ;  /* 0x000000ff04047812 */ /* 0x020fe200078ec0ff */
[----:B------:R-:W-:Y:S01]  /*137c0*/  BSSY B1, `(.L_x_131) ;  /* 0x000000b000017945 */ /* 0x000fe20003800000 */
[----:B------:R-:W-:Y:S02]  /*137d0*/  ISETP.LT.OR P3, PT, R0, 0x59, !P1 ;  /* 0x000000590000780c */ /* 0x000fe40004f61670 */
[----:B------:R-:W-:-:S05]  /*137e0*/  F2FP.F16.E5M2.UNPACK_B R4, R4 ;  /* 0x00000004ff04723e */ /* 0x000fca00020004ff */
[----:B------:R-:W-:-:S05]  /*137f0*/  HADD2.F32 R4, -RZ, R4.H0_H0 ;  /* 0x20000004ff047230 */ /* 0x000fca0000004100 */
[----:B0-----:R-:W-:Y:S01]  /*13800*/  FMUL R5, R4, UR21 ;  /* 0x0000001504057c20 */ /* 0x001fe20008400000 */
[----:B------:R-:W-:-:S03]  /*13810*/  PRMT R4, RZ, 0x7610, R4 ;  /* 0x00007610ff047816 */ /* 0x000fc60000000004 */
[----:B------:R-:W-:-:S05]  /*13820*/  FFMA R5, R176, UR20, R5 ;  /* 0x00000014b0057c23 */ /* 0x000fca0008000005 */
[----:B------:R-:W-:-:S05]  /*13830*/  F2FP.SATFINITE.E5M2.F32.PACK_AB_MERGE_C R5, RZ, R5, RZ ;  /* 0x00000005ff05723e */ /* 0x000fca00048060ff */
[----:B------:R0:W-:Y:S01]  /*13840*/  @!P2 STG.E.U8 desc[UR14][R24.64+0x59], R5 ;  /* 0x000059051800a986 */ /* 0x0001e2000c10110e */
[----:B------:R-:W-:Y:S05]  /*13850*/  @P3 BRA `(.L_x_132) ;  /* 0x0000000000043947 */ /* 0x000fea0003800000 */
[----:B------:R0:W5:Y:S02]  /*13860*/  LDG.E.U8 R4, desc[UR14][R2.64+0x58] ;  /* 0x0000580e02047981 */ /* 0x000164000c1e1100 */
.L_x_132:
[----:B------:R-:W-:Y:S05]  /*13870*/  BSYNC B1 ;  /* 0x0000000000017941 */ /* 0x000fea0003800000 */
.L_x_131:
        /* <DEDUP_REMOVED lines=12> */
.L_x_134:
[----:B------:R-:W-:Y:S05]  /*13940*/  BSYNC B1 ;  /* 0x0000000000017941 */ /* 0x000fea0003800000 */
.L_x_133:
        /* <DEDUP_REMOVED lines=12> */
.L_x_136:
[----:B------:R-:W-:Y:S05]  /*13a10*/  BSYNC B1 ;  /* 0x0000000000017941 */ /* 0x000fea0003800000 */
.L_x_135:
        /* <DEDUP_REMOVED lines=12> */
.L_x_138:
[----:B------:R-:W-:Y:S05]  /*13ae0*/  BSYNC B1 ;  /* 0x0000000000017941 */ /* 0x000fea0003800000 */
.L_x_137:
        /* <DEDUP_REMOVED lines=12> */
.L_x_140:
[----:B------:R-:W-:Y:S05]  /*13bb0*/  BSYNC B1 ;  /* 0x0000000000017941 */ /* 0x000fea0003800000 */
.L_x_139:
        /* <DEDUP_REMOVED lines=12> */
.L_x_142:
[----:B------:R-:W-:Y:S05]  /*13c80*/  BSYNC B1 ;  /* 0x0000000000017941 */ /* 0x000fea0003800000 */
.L_x_141:
        /* <DEDUP_REMOVED lines=12> */
.L_x_144:
[----:B------:R-:W-:Y:S05]  /*13d50*/  BSYNC B1 ;  /* 0x0000000000017941 */ /* 0x000fea0003800000 */
.L_x_143:
        /* <DEDUP_REMOVED lines=12> */
.L_x_146:
[----:B------:R-:W-:Y:S05]  /*13e20*/  BSYNC B1 ;  /* 0x0000000000017941 */ /* 0x000fea0003800000 */
.L_x_145:
        /* <DEDUP_REMOVED lines=12> */
.L_x_148:
[----:B------:R-:W-:Y:S05]  /*13ef0*/  BSYNC B1 ;  /* 0x0000000000017941 */ /* 0x000fea0003800000 */
.L_x_147:
        /* <DEDUP_REMOVED lines=12> */
.L_x_150:
[----:B------:R-:W-:Y:S05]  /*13fc0*/  BSYNC B1 ;  /* 0x0000000000017941 */ /* 0x000fea0003800000 */
.L_x_149:
        /* <DEDUP_REMOVED lines=12> */
.L_x_152:
[----:B------:R-:W-:Y:S05]  /*14090*/  BSYNC B1 ;  /* 0x0000000000017941 */ /* 0x000fea0003800000 */
.L_x_151:
        /* <DEDUP_REMOVED lines=12> */
.L_x_154:
[----:B------:R-:W-:Y:S05]  /*14160*/  BSYNC B1 ;  /* 0x0000000000017941 */ /* 0x000fea0003800000 */
.L_x_153:
        /* <DEDUP_REMOVED lines=12> */
.L_x_156:
[----:B------:R-:W-:Y:S05]  /*14230*/  BSYNC B1 ;  /* 0x0000000000017941 */ /* 0x000fea0003800000 */
.L_x_155:
        /* <DEDUP_REMOVED lines=12> */
.L_x_158:
[----:B------:R-:W-:Y:S05]  /*14300*/  BSYNC B1 ;  /* 0x0000000000017941 */ /* 0x000fea0003800000 */
.L_x_157:
        /* <DEDUP_REMOVED lines=12> */
.L_x_160:
[----:B------:R-:W-:Y:S05]  /*143d0*/  BSYNC B1 ;  /* 0x0000000000017941 */ /* 0x000fea0003800000 */
.L_x_159:
        /* <DEDUP_REMOVED lines=12> */
.L_x_162:
[----:B------:R-:W-:Y:S05]  /*144a0*/  BSYNC B1 ;  /* 0x0000000000017941 */ /* 0x000fea0003800000 */
.L_x_161:
        /* <DEDUP_REMOVED lines=12> */
.L_x_164:
[----:B------:R-:W-:Y:S05]  /*14570*/  BSYNC B1 ;  /* 0x0000000000017941 */ /* 0x000fea0003800000 */
.L_x_163:
        /* <DEDUP_REMOVED lines=12> */
.L_x_166:
[----:B------:R-:W-:Y:S05]  /*14640*/  BSYNC B1 ;  /* 0x0000000000017941 */ /* 0x000fea0003800000 */
.L_x_165:
        /* <DEDUP_REMOVED lines=12> */
.L_x_168:
[----:B------:R-:W-:Y:S05]  /*14710*/  BSYNC B1 ;  /* 0x0000000000017941 */ /* 0x000fea0003800000 */
.L_x_167:
        /* <DEDUP_REMOVED lines=12> */
.L_x_170:
[----:B------:R-:W-:Y:S05]  /*147e0*/  BSYNC B1 ;  /* 0x0000000000017941 */ /* 0x000fea0003800000 */
.L_x_169:
        /* <DEDUP_REMOVED lines=12> */
.L_x_172:
[----:B------:R-:W-:Y:S05]  /*148b0*/  BSYNC B1 ;  /* 0x0000000000017941 */ /* 0x000fea0003800000 */
.L_x_171:
        /* <DEDUP_REMOVED lines=12> */
.L_x_174:
[----:B------:R-:W-:Y:S05]  /*14980*/  BSYNC B1 ;  /* 0x0000000000017941 */ /* 0x000fea0003800000 */
.L_x_173:
        /* <DEDUP_REMOVED lines=12> */
.L_x_176:
[----:B------:R-:W-:Y:S05]  /*14a50*/  BSYNC B1 ;  /* 0x0000000000017941 */ /* 0x000fea0003800000 */
.L_x_175:
        /* <DEDUP_REMOVED lines=12> */
.L_x_178:
[----:B------:R-:W-:Y:S05]  /*14b20*/  BSYNC B1 ;  /* 0x0000000000017941 */ /* 0x000fea0003800000 */
.L_x_177:
        /* <DEDUP_REMOVED lines=12> */
.L_x_180:
[----:B------:R-:W-:Y:S05]  /*14bf0*/  BSYNC B1 ;  /* 0x0000000000017941 */ /* 0x000fea0003800000 */
.L_x_179:
        /* <DEDUP_REMOVED lines=12> */
.L_x_182:
[----:B------:R-:W-:Y:S05]  /*14cc0*/  BSYNC B1 ;  /* 0x0000000000017941 */ /* 0x000fea0003800000 */
.L_x_181:
        /* <DEDUP_REMOVED lines=12> */
.L_x_184:
[----:B------:R-:W-:Y:S05]  /*14d90*/  BSYNC B1 ;  /* 0x0000000000017941 */ /* 0x000fea0003800000 */
.L_x_183:
        /* <DEDUP_REMOVED lines=12> */
.L_x_186:
[----:B------:R-:W-:Y:S05]  /*14e60*/  BSYNC B1 ;  /* 0x0000000000017941 */ /* 0x000fea0003800000 */
.L_x_185:
        /* <DEDUP_REMOVED lines=12> */
.L_x_188:
[----:B------:R-:W-:Y:S05]  /*14f30*/  BSYNC B1 ;  /* 0x0000000000017941 */ /* 0x000fea0003800000 */
.L_x_187:
        /* <DEDUP_REMOVED lines=12> */
.L_x_190:
[----:B------:R-:W-:Y:S05]  /*15000*/  BSYNC B1 ;  /* 0x0000000000017941 */ /* 0x000fea0003800000 */
.L_x_189:
        /* <DEDUP_REMOVED lines=12> */
.L_x_192:
[----:B------:R-:W-:Y:S05]  /*150d0*/  BSYNC B1 ;  /* 0x0000000000017941 */ /* 0x000fea0003800000 */
.L_x_191:
        /* <DEDUP_REMOVED lines=12> */
.L_x_194:
[----:B------:R-:W-:Y:S05]  /*151a0*/  BSYNC B1 ;  /* 0x0000000000017941 */ /* 0x000fea0003800000 */
.L_x_193:
        /* <DEDUP_REMOVED lines=12> */
.L_x_196:
[----:B------:R-:W-:Y:S05]  /*15270*/  BSYNC B1 ;  /* 0x0000000000017941 */ /* 0x000fea0003800000 */
.L_x_195:
        /* <DEDUP_REMOVED lines=12> */
.L_x_198:
[----:B------:R-:W-:Y:S05]  /*15340*/  BSYNC B1 ;  /* 0x0000000000017941 */ /* 0x000fea0003800000 */
.L_x_197:
        /* <DEDUP_REMOVED lines=12> */
.L_x_200:
[----:B------:R-:W-:Y:S05]  /*15410*/  BSYNC B1 ;  /* 0x0000000000017941 */ /* 0x000fea0003800000 */
.L_x_199:
        /* <DEDUP_REMOVED lines=12> */
.L_x_202:
[----:B------:R-:W-:Y:S05]  /*154e0*/  BSYNC B1 ;  /* 0x0000000000017941 */ /* 0x000fea0003800000 */
.L_x_201:
        /* <DEDUP_REMOVED lines=12> */
.L_x_204:
[----:B------:R-:W-:Y:S05]  /*155b0*/  BSYNC B1 ;  /* 0x0000000000017941 */ /* 0x000fea0003800000 */
.L_x_203:
        /* <DEDUP_REMOVED lines=12> */
.L_x_206:
[----:B------:R-:W-:Y:S05]  /*15680*/  BSYNC B1 ;  /* 0x0000000000017941 */ /* 0x000fea0003800000 */
.L_x_205:
        /* <DEDUP_REMOVED lines=12> */
.L_x_208:
[----:B------:R-:W-:Y:S05]  /*15750*/  BSYNC B1 ;  /* 0x0000000000017941 */ /* 0x000fea0003800000 */
.L_x_207:
        /* <DEDUP_REMOVED lines=12> */
.L_x_210:
[----:B------:R-:W-:Y:S05]  /*15820*/  BSYNC B1 ;  /* 0x0000000000017941 */ /* 0x000fea0003800000 */
.L_x_209:
        /* <DEDUP_REMOVED lines=12> */
.L_x_212:
[----:B------:R-:W-:Y:S05]  /*158f0*/  BSYNC B1 ;  /* 0x0000000000017941 */ /* 0x000fea0003800000 */
.L_x_211:
        /* <DEDUP_REMOVED lines=12> */
.L_x_214:
[----:B------:R-:W-:Y:S05]  /*159c0*/  BSYNC B1 ;  /* 0x0000000000017941 */ /* 0x000fea0003800000 */
.L_x_213:
        /* <DEDUP_REMOVED lines=12> */
.L_x_216:
[----:B------:R-:W-:Y:S05]  /*15a90*/  BSYNC B1 ;  /* 0x0000000000017941 */ /* 0x000fea0003800000 */
.L_x_215:
        /* <DEDUP_REMOVED lines=12> */
.L_x_218:
[----:B------:R-:W-:Y:S05]  /*15b60*/  BSYNC B1 ;  /* 0x0000000000017941 */ /* 0x000fea0003800000 */
.L_x_217:
        /* <DEDUP_REMOVED lines=12> */
.L_x_220:
[----:B------:R-:W-:Y:S05]  /*15c30*/  BSYNC B1 ;  /* 0x0000000000017941 */ /* 0x000fea0003800000 */
.L_x_219:
        /* <DEDUP_REMOVED lines=12> */
.L_x_222:
[----:B------:R-:W-:Y:S05]  /*15d00*/  BSYNC B1 ;  /* 0x0000000000017941 */ /* 0x000fea0003800000 */
.L_x_221:
        /* <DEDUP_REMOVED lines=12> */
.L_x_224:
[----:B------:R-:W-:Y:S05]  /*15dd0*/  BSYNC B1 ;  /* 0x0000000000017941 */ /* 0x000fea0003800000 */
.L_x_223:
        /* <DEDUP_REMOVED lines=12> */
.L_x_226:
[----:B------:R-:W-:Y:S05]  /*15ea0*/  BSYNC B1 ;  /* 0x0000000000017941 */ /* 0x000fea0003800000 */
.L_x_225:
        /* <DEDUP_REMOVED lines=12> */
.L_x_228:
[----:B------:R-:W-:Y:S05]  /*15f70*/  BSYNC B1 ;  /* 0x0000000000017941 */ /* 0x000fea0003800000 */
.L_x_227:
        /* <DEDUP_REMOVED lines=12> */
.L_x_230:
[----:B------:R-:W-:Y:S05]  /*16040*/  BSYNC B1 ;  /* 0x0000000000017941 */ /* 0x000fea0003800000 */
.L_x_229:
        /* <DEDUP_REMOVED lines=12> */
.L_x_232:
[----:B------:R-:W-:Y:S05]  /*16110*/  BSYNC B1 ;  /* 0x0000000000017941 */ /* 0x000fea0003800000 */
.L_x_231:
        /* <DEDUP_REMOVED lines=12> */
.L_x_234:
[----:B------:R-:W-:Y:S05]  /*161e0*/  BSYNC B1 ;  /* 0x0000000000017941 */ /* 0x000fea0003800000 */
.L_x_233:
        /* <DEDUP_REMOVED lines=12> */
.L_x_236:
[----:B------:R-:W-:Y:S05]  /*162b0*/  BSYNC B1 ;  /* 0x0000000000017941 */ /* 0x000fea0003800000 */
.L_x_235:
        /* <DEDUP_REMOVED lines=12> */
.L_x_238:
[----:B------:R-:W-:Y:S05]  /*16380*/  BSYNC B1 ;  /* 0x0000000000017941 */ /* 0x000fea0003800000 */
.L_x_237:
        /* <DEDUP_REMOVED lines=12> */
.L_x_240:
[----:B------:R-:W-:Y:S05]  /*16450*/  BSYNC B1 ;  /* 0x0000000000017941 */ /* 0x000fea0003800000 */
.L_x_239:
        /* <DEDUP_REMOVED lines=12> */
.L_x_242:
[----:B------:R-:W-:Y:S05]  /*16520*/  BSYNC B1 ;  /* 0x0000000000017941 */ /* 0x000fea0003800000 */
.L_x_241:
        /* <DEDUP_REMOVED lines=12> */
.L_x_244:
[----:B------:R-:W-:Y:S05]  /*165f0*/  BSYNC B1 ;  /* 0x0000000000017941 */ /* 0x000fea0003800000 */
.L_x_243:
        /* <DEDUP_REMOVED lines=12> */
.L_x_246:
[----:B------:R-:W-:Y:S05]  /*166c0*/  BSYNC B1 ;  /* 0x0000000000017941 */ /* 0x000fea0003800000 */
.L_x_245:
        /* <DEDUP_REMOVED lines=12> */
.L_x_248:
[----:B------:R-:W-:Y:S05]  /*16790*/  BSYNC B1 ;  /* 0x0000000000017941 */ /* 0x000fea0003800000 */
.L_x_247:
        /* <DEDUP_REMOVED lines=12> */
.L_x_250:
[----:B------:R-:W-:Y:S05]  /*16860*/  BSYNC B1 ;  /* 0x0000000000017941 */ /* 0x000fea0003800000 */
.L_x_249:
        /* <DEDUP_REMOVED lines=12> */
.L_x_252:
[----:B------:R-:W-:Y:S05]  /*16930*/  BSYNC B1 ;  /* 0x0000000000017941 */ /* 0x000fea0003800000 */
.L_x_251:
        /* <DEDUP_REMOVED lines=12> */
.L_x_254:
[----:B------:R-:W-:Y:S05]  /*16a00*/  BSYNC B1 ;  /* 0x0000000000017941 */ /* 0x000fea0003800000 */
.L_x_253:
[----:B0-----:R-:W2:Y:S01]  /*16a10*/  LDL.LU R5, [R1+0x200] ;  /* 0x0002000001057983 */ /* 0x001ea20000300800 */
[----:B-----5:R-:W-:Y:S01]  /*16a20*/  LOP3.LUT R4, R4, 0xff, RZ, 0xc0, !PT ;  /* 0x000000ff04047812 */ /* 0x020fe200078ec0ff */
[----:B------:R-:W-:Y:S01]  /*16a30*/  BSSY B1, `(.L_x_255) ;  /* 0x000000b000017945 */ /* 0x000fe20003800000 */
[----:B------:R-:W-:Y:S02]  /*16a40*/  ISETP.LT.OR P3, PT, R0, 0xd9, !P0 ;  /* 0x000000d90000780c */ /* 0x000fe40004761670 */
[----:B------:R-:W-:-:S05]  /*16a50*/  F2FP.F16.E5M2.UNPACK_B R4, R4 ;  /* 0x00000004ff04723e */ /* 0x000fca00020004ff */
[----:B------:R-:W-:-:S05]  /*16a60*/  HADD2.F32 R4, -RZ, R4.H0_H0 ;  /* 0x20000004ff047230 */ /* 0x000fca0000004100 */
[----:B------:R-:W-:-:S04]  /*16a70*/  FMUL R4, R4, UR21 ;  /* 0x0000001504047c20 */ /* 0x000fc80008400000 */
[----:B--2---:R-:W-:-:S05]  /*16a80*/  FFMA R4, R5, UR20, R4 ;  /* 0x0000001405047c23 */ /* 0x004fca0008000004 */
[----:B------:R-:W-:Y:S02]  /*16a90*/  F2FP.SATFINITE.E5M2.F32.PACK_AB_MERGE_C R5, RZ, R4, RZ ;  /* 0x00000004ff05723e */ /* 0x000fe400048060ff */
[----:B------:R-:W-:-:S03]  /*16aa0*/  PRMT R4, RZ, 0x7610, R4 ;  /* 0x00007610ff047816 */ /* 0x000fc60000000004 */
[----:B------:R0:W-:Y:S01]  /*16ab0*/  @!P2 STG.E.U8 desc[UR14][R26.64+0xd1], R5 ;  /* 0x0000d1051a00a986 */ /* 0x0001e2000c10110e */
[----:B------:R-:W-:Y:S05]  /*16ac0*/  @P3 BRA `(.L_x_256) ;  /* 0x0000000000043947 */ /* 0x000fea0003800000 */
[----:B------:R2:W5:Y:S02]  /*16ad0*/  LDG.E.U8 R4, desc[UR14][R32.64+0xd8] ;  /* 0x0000d80e20047981 */ /* 0x000564000c1e1100 */
.L_x_256:
[----:B------:R-:W-:Y:S05]  /*16ae0*/  BSYNC B1 ;  /* 0x0000000000017941 */ /* 0x000fea0003800000 */
.L_x_255:
[----:B0-----:R-:W3:Y:S01]  /*16af0*/  LDL.LU R5, [R1+0x204] ;  /* 0x0002040001057983 */ /* 0x001ee20000300800 */
[----:B-----5:R-:W-:Y:S01]  /*16b00*/  LOP3.LUT R4, R4, 0xff, RZ, 0xc0, !PT ;  /* 0x000000ff04047812 */ /* 0x020fe200078ec0ff */
[----:B------:R-:W-:Y:S01]  /*16b10*/  BSSY B1, `(.L_x_257) ;  /* 0x000000b000017945 */ /* 0x000fe20003800000 */
[----:B------:R-:W-:Y:S02]  /*16b20*/  ISETP.LT.OR P2, PT, R0, 0xda, !P0 ;  /* 0x000000da0000780c */ /* 0x000fe40004741670 */
[----:B------:R-:W-:-:S05]  /*16b30*/  F2FP.F16.E5M2.UNPACK_B R4, R4 ;  /* 0x00000004ff04723e */ /* 0x000fca00020004ff */
[----:B------:R-:W-:-:S05]  /*16b40*/  HADD2.F32 R4, -RZ, R4.H0_H0 ;  /* 0x20000004ff047230 */ /* 0x000fca0000004100 */
[----:B------:R-:W-:-:S04]  /*16b50*/  FMUL R4, R4, UR21 ;  /* 0x0000001504047c20 */ /* 0x000fc80008400000 */
[----:B---3--:R-:W-:-:S05]  /*16b60*/  FFMA R4, R5, UR20, R4 ;  /* 0x0000001405047c23 */ /* 0x008fca0008000004 */
[----:B------:R-:W-:Y:S02]  /*16b70*/  F2FP.SATFINITE.E5M2.F32.PACK_AB_MERGE_C R5, RZ, R4, RZ ;  /* 0x00000004ff05723e */ /* 0x000fe400048060ff */
[----:B------:R-:W-:-:S03]  /*16b80*/  PRMT R4, RZ, 0x7610, R4 ;  /* 0x00007610ff047816 */ /* 0x000fc60000000004 */
[----:B------:R0:W-:Y:S01]  /*16b90*/  @!P3 STG.E.U8 desc[UR14][R24.64+0xd8], R5 ;  /* 0x0000d8051800b986 */ /* 0x0001e2000c10110e */
[----:B------:R-:W-:Y:S05]  /*16ba0*/  @P2 BRA `(.L_x_258) ;  /* 0x0000000000042947 */ /* 0x000fea0003800000 */
[----:B------:R3:W5:Y:S02]  /*16bb0*/  LDG.E.U8 R4, desc[UR14][R32.64+0xd9] ;  /* 0x0000d90e20047981 */ /* 0x000764000c1e1100 */
.L_x_258:
[----:B------:R-:W-:Y:S05]  /*16bc0*/  BSYNC B1 ;  /* 0x0000000000017941 */ /* 0x000fea0003800000 */
.L_x_257:
        /* <DEDUP_REMOVED lines=13> */
.L_x_260:
[----:B------:R-:W-:Y:S05]  /*16ca0*/  BSYNC B1 ;  /* 0x0000000000017941 */ /* 0x000fea0003800000 */
.L_x_259:
        /* <DEDUP_REMOVED lines=13> */
.L_x_262:
[----:B------:R-:W-:Y:S05]  /*16d80*/  BSYNC B1 ;  /* 0x0000000000017941 */ /* 0x000fea0003800000 */
.L_x_261:
        /* <DEDUP_REMOVED lines=13> */
.L_x_264:
[----:B------:R-:W-:Y:S05]  /*16e60*/  BSYNC B1 ;  /* 0x0000000000017941 */ /* 0x000fea0003800000 */
.L_x_263:
        /* <DEDUP_REMOVED lines=13> */
.L_x_266:
[----:B------:R-:W-:Y:S05]  /*16f40*/  BSYNC B1 ;  /* 0x0000000000017941 */ /* 0x000fea0003800000 */
.L_x_265:
        /* <DEDUP_REMOVED lines=13> */
.L_x_268:
[----:B------:R-:W-:Y:S05]  /*17020*/  BSYNC B1 ;  /* 0x0000000000017941 */ /* 0x000fea0003800000 */
.L_x_267:
        /* <DEDUP_REMOVED lines=13> */
.L_x_270:
[----:B------:R-:W-:Y:S05]  /*17100*/  BSYNC B1 ;  /* 0x0000000000017941 */ /* 0x000fea0003800000 */
.L_x_269:
        /* <DEDUP_REMOVED lines=13> */
.L_x_272:
[----:B------:R-:W-:Y:S05]  /*171e0*/  BSYNC B1 ;  /* 0x0000000000017941 */ /* 0x000fea0003800000 */
.L_x_271:
        /* <DEDUP_REMOVED lines=13> */
.L_x_274:
[----:B------:R-:W-:Y:S05]  /*172c0*/  BSYNC B1 ;  /* 0x0000000000017941 */ /* 0x000fea0003800000 */
.L_x_273:
        /* <DEDUP_REMOVED lines=13> */
.L_x_276:
[----:B------:R-:W-:Y:S05]  /*173a0*/  BSYNC B1 ;  /* 0x0000000000017941 */ /* 0x000fea0003800000 */
.L_x_275:
        /* <DEDUP_REMOVED lines=13> */
.L_x_278:
[----:B------:R-:W-:Y:S05]  /*17480*/  BSYNC B1 ;  /* 0x0000000000017941 */ /* 0x000fea0003800000 */
.L_x_277:
        /* <DEDUP_REMOVED lines=13> */
.L_x_280:
[----:B------:R-:W-:Y:S05]  /*17560*/  BSYNC B1 ;  /* 0x0000000000017941 */ /* 0x000fea0003800000 */
.L_x_279:
        /* <DEDUP_REMOVED lines=13> */
.L_x_282:
[----:B------:R-:W-:Y:S05]  /*17640*/  BSYNC B1 ;  /* 0x0000000000017941 */ /* 0x000fea0003800000 */
.L_x_281:
        /* <DEDUP_REMOVED lines=13> */
.L_x_284:
[----:B------:R-:W-:Y:S05]  /*17720*/  BSYNC B1 ;  /* 0x0000000000017941 */ /* 0x000fea0003800000 */
.L_x_283:
        /* <DEDUP_REMOVED lines=13> */
.L_x_286:
[----:B------:R-:W-:Y:S05]  /*17800*/  BSYNC B1 ;  /* 0x0000000000017941 */ /* 0x000fea0003800000 */
.L_x_285:
        /* <DEDUP_REMOVED lines=13> */
.L_x_288:
[----:B------:R-:W-:Y:S05]  /*178e0*/  BSYNC B1 ;  /* 0x0000000000017941 */ /* 0x000fea0003800000 */
.L_x_287:
        /* <DEDUP_REMOVED lines=13> */
.L_x_290:
[----:B------:R-:W-:Y:S05]  /*179c0*/  BSYNC B1 ;  /* 0x0000000000017941 */ /* 0x000fea0003800000 */
.L_x_289:
        /* <DEDUP_REMOVED lines=13> */
.L_x_292:
[----:B------:R-:W-:Y:S05]  /*17aa0*/  BSYNC B1 ;  /* 0x0000000000017941 */ /* 0x000fea0003800000 */
.L_x_291:
        /* <DEDUP_REMOVED lines=13> */
.L_x_294:
[----:B------:R-:W-:Y:S05]  /*17b80*/  BSYNC B1 ;  /* 0x0000000000017941 */ /* 0x000fea0003800000 */
.L_x_293:
[----:B------:R-:W2:Y:S01]  /*17b90*/  LDL.LU R7, [R1+0x250] ;  /* 0x0002500001077983 */ /* 0x000ea20000300800 */
[----:B-----5:R-:W-:Y:S01]  /*17ba0*/  LOP3.LUT R4, R4, 0xff, RZ, 0xc0, !PT ;  /* 0x000000ff04047812 */ /* 0x020fe200078ec0ff */
[----:B------:R-:W-:Y:S01]  /*17bb0*/  BSSY B1, `(.L_x_295) ;  /* 0x0000013000017945 */ /* 0x000fe20003800000 */
[----:B0-----:R-:W-:Y:S02]  /*17bc0*/  IADD3 R5, P0, R35, 0x80, RZ ;  /* 0x0000008023057810 */ /* 0x001fe40007f1e0ff */
[----:B------:R-:W-:-:S03]  /*17bd0*/  F2FP.F16.E5M2.UNPACK_B R4, R4 ;  /* 0x00000004ff04723e */ /* 0x000fc600020004ff */
[----:B--234-:R-:W-:Y:S01]  /*17be0*/  IMAD.X R2, RZ, RZ, R37, P0 ;  /* 0x000000ffff027224 */ /* 0x01cfe200000e0625 */
[----:B------:R-:W-:Y:S01]  /*17bf0*/  ISETP.GE.AND P0, PT, R34, 0x81, PT ;  /* 0x000000812200780c */ /* 0x000fe20003f06270 */
[----:B------:R-:W-:Y:S02]  /*17c00*/  HADD2.F32 R4, -RZ, R4.H0_H0 ;  /* 0x20000004ff047230 */ /* 0x000fe40000004100 */
[----:B------:R-:W-:Y:S01]  /*17c10*/  IMAD R6, R2, UR6, RZ ;  /* 0x0000000602067c24 */ /* 0x000fe2000f8e02ff */
[----:B------:R-:W-:Y:S01]  /*17c20*/  ISETP.LT.OR P3, PT, R0, 0x1, !P0 ;  /* 0x000000010000780c */ /* 0x000fe20004761670 */
[----:B------:R-:W-:-:S04]  /*17c30*/  IMAD.WIDE.U32 R2, R5, UR6, R38 ;  /* 0x0000000605027c25 */ /* 0x000fc8000f8e0026 */
[----:B------:R-:W-:Y:S01]  /*17c40*/  FMUL R4, R4, UR21 ;  /* 0x0000001504047c20 */ /* 0x000fe20008400000 */
[----:B------:R-:W-:Y:S01]  /*17c50*/  IMAD R5, R5, UR7, R6 ;  /* 0x0000000705057c24 */ /* 0x000fe2000f8e0206 */
[----:B------:R-:W-:-:S04]  /*17c60*/  IADD3 R2, P2, R2, UR10, RZ ;  /* 0x0000000a02027c10 */ /* 0x000fc8000ff5e0ff */
[----:B------:R-:W-:Y:S01]  /*17c70*/  IADD3.X R3, R3, UR11, R5, P2, !PT ;  /* 0x0000000b03037c10 */ /* 0x000fe200097fe405 */
[----:B------:R-:W-:-:S05]  /*17c80*/  FFMA R4, R7, UR20, R4 ;  /* 0x0000001407047c23 */ /* 0x000fca0008000004 */
[----:B------:R-:W-:Y:S02]  /*17c90*/  F2FP.SATFINITE.E5M2.F32.PACK_AB_MERGE_C R7, RZ, R4, RZ ;  /* 0x00000004ff07723e */ /* 0x000fe400048060ff */
[----:B------:R-:W-:-:S03]  /*17ca0*/  PRMT R4, RZ, 0x7610, R4 ;  /* 0x00007610ff047816 */ /* 0x000fc60000000004 */
[----:B------:R0:W-:Y:S01]  /*17cb0*/  @!P1 STG.E.U8 desc[UR14][R26.64+0xf9], R7 ;  /* 0x0000f9071a009986 */ /* 0x0001e2000c10110e */
[----:B------:R-:W-:Y:S05]  /*17cc0*/  @P3 BRA `(.L_x_296) ;  /* 0x0000000000043947 */ /* 0x000fea0003800000 */
[----:B------:R2:W5:Y:S02]  /*17cd0*/  LDG.E.U8 R4, desc[UR14][R2.64] ;  /* 0x0000000e02047981 */ /* 0x000564000c1e1100 */
.L_x_296:
[----:B------:R-:W-:Y:S05]  /*17ce0*/  BSYNC B1 ;  /* 0x0000000000017941 */ /* 0x000fea0003800000 */
.L_x_295:
[----:B------:R-:W3:Y:S01]  /*17cf0*/  LDL.LU R5, [R1+0x254] ;  /* 0x0002540001057983 */ /* 0x000ee20000300800 */
        /* <DEDUP_REMOVED lines=12> */
.L_x_298:
[----:B------:R-:W-:Y:S05]  /*17dc0*/  BSYNC B1 ;  /* 0x0000000000017941 */ /* 0x000fea0003800000 */
.L_x_297:
[----:B---3--:R-:W3:Y:S01]  /*17dd0*/  LDL.LU R5, [R1+0x258] ;  /* 0x0002580001057983 */ /* 0x008ee20000300800 */
[----:B-----5:R-:W-:Y:S01]  /*17de0*/  LOP3.LUT R4, R4, 0xff, RZ, 0xc0, !PT ;  /* 0x000000ff04047812 */ /* 0x020fe200078ec0ff */
[----:B------:R-:W-:Y:S01]  /*17df0*/  BSSY B1, `(.L_x_299) ;  /* 0x0000013000017945 */ /* 0x000fe20003800000 */
[----:B------:R-:W-:Y:S02]  /*17e00*/  IADD3 R35, P1, R35, 0x88, RZ ;  /* 0x0000008823237810 */ /* 0x000fe40007f3e0ff */
[----:B------:R-:W-:Y:S02]  /*17e10*/  F2FP.F16.E5M2.UNPACK_B R4, R4 ;  /* 0x00000004ff04723e */ /* 0x000fe400020004ff */
[----:B------:R-:W-:Y:S01]  /*17e20*/  PRMT R6, RZ, 0x7610, R6 ;  /* 0x00007610ff067816 */ /* 0x000fe20000000006 */
[----:B------:R-:W-:Y:S01]  /*17e30*/  IMAD.X R36, RZ, RZ, R37, P1 ;  /* 0x000000ffff247224 */ /* 0x000fe200008e0625 */
[----:B------:R-:W-:Y:S01]  /*17e40*/  ISETP.GE.AND P1, PT, R34, 0x89, PT ;  /* 0x000000892200780c */ /* 0x000fe20003f26270 */
[----:B------:R-:W-:-:S02]  /*17e50*/  HADD2.F32 R4, -RZ, R4.H0_H0 ;  /* 0x20000004ff047230 */ /* 0x000fc40000004100 */
[----:B------:R-:W-:Y:S01]  /*17e60*/  IMAD R36, R36, UR6, RZ ;  /* 0x0000000624247c24 */ /* 0x000fe2000f8e02ff */
[----:B------:R-:W-:Y:S01]  /*17e70*/  ISETP.LT.OR P5, PT, R0, 0x1, !P1 ;  /* 0x000000010000780c */ /* 0x000fe20004fa1670 */
[----:B------:R-:W-:-:S04]  /*17e80*/  IMAD.WIDE.U32 R38, R35, UR6, R38 ;  /* 0x0000000623267c25 */ /* 0x000fc8000f8e0026 */
[----:B------:R-:W-:Y:S01]  /*17e90*/  FMUL R4, R4, UR21 ;  /* 0x0000001504047c20 */ /* 0x000fe20008400000 */
[----:B------:R-:W-:-:S03]  /*17ea0*/  IMAD R35, R35, UR7, R36 ;  /* 0x0000000723237c24 */ /* 0x000fc6000f8e0224 */
[----:B---3--:R-:W-:Y:S01]  /*17eb0*/  FFMA R5, R5, UR20, R4 ;  /* 0x0000001405057c23 */ /* 0x008fe20008000004 */
[----:B------:R-:W-:-:S04]  /*17ec0*/  IADD3 R4, P3, R38, UR10, RZ ;  /* 0x0000000a26047c10 */ /* 0x000fc8000ff7e0ff */
[----:B0-----:R-:W-:Y:S02]  /*17ed0*/  F2FP.SATFINITE.E5M2.F32.PACK_AB_MERGE_C R7, RZ, R5, RZ ;  /* 0x00000005ff07723e */ /* 0x001fe400048060ff */
[----:B------:R-:W-:-:S03]  /*17ee0*/  IADD3.X R5, R39, UR11, R35, P3, !PT ;  /* 0x0000000b27057c10 */ /* 0x000fc60009ffe423 */
[----:B------:R0:W-:Y:S01]  /*17ef0*/  @!P2 STG.E.U8 desc[UR14][R30.64+0x1], R7 ;  /* 0x000001071e00a986 */ /* 0x0001e2000c10110e */
[----:B------:R-:W-:Y:S05]  /*17f00*/  @P5 BRA `(.L_x_300) ;  /* 0x0000000000045947 */ /* 0x000fea0003800000 */
[----:B------:R3:W5:Y:S02]  /*17f10*/  LDG.E.U8 R6, desc[UR14][R4.64] ;  /* 0x0000000e04067981 */ /* 0x000764000c1e1100 */
.L_x_300:
[----:B------:R-:W-:Y:S05]  /*17f20*/  BSYNC B1 ;  /* 0x0000000000017941 */ /* 0x000fea0003800000 */
.L_x_299:
        /* <DEDUP_REMOVED lines=13> */
.L_x_302:
[----:B------:R-:W-:Y:S05]  /*18000*/  BSYNC B1 ;  /* 0x0000000000017941 */ /* 0x000fea0003800000 */
.L_x_301:
        /* <DEDUP_REMOVED lines=13> */
.L_x_304:
[----:B------:R-:W-:Y:S05]  /*180e0*/  BSYNC B1 ;  /* 0x0000000000017941 */ /* 0x000fea0003800000 */
.L_x_303:
        /* <DEDUP_REMOVED lines=13> */
.L_x_306:
[----:B------:R-:W-:Y:S05]  /*181c0*/  BSYNC B1 ;  /* 0x0000000000017941 */ /* 0x000fea0003800000 */
.L_x_305:
        /* <DEDUP_REMOVED lines=13> */
.L_x_308:
[----:B------:R-:W-:Y:S05]  /*182a0*/  BSYNC B1 ;  /* 0x0000000000017941 */ /* 0x000fea0003800000 */
.L_x_307:
        /* <DEDUP_REMOVED lines=13> */
.L_x_310:
[----:B------:R-:W-:Y:S05]  /*18380*/  BSYNC B1 ;  /* 0x0000000000017941 */ /* 0x000fea0003800000 */
.L_x_309:
        /* <DEDUP_REMOVED lines=13> */
.L_x_312:
[----:B------:R-:W-:Y:S05]  /*18460*/  BSYNC B1 ;  /* 0x0000000000017941 */ /* 0x000fea0003800000 */
.L_x_311:
        /* <DEDUP_REMOVED lines=13> */
.L_x_314:
[----:B------:R-:W-:Y:S05]  /*18540*/  BSYNC B1 ;  /* 0x0000000000017941 */ /* 0x000fea0003800000 */
.L_x_313:
        /* <DEDUP_REMOVED lines=13> */
.L_x_316:
[----:B------:R-:W-:Y:S05]  /*18620*/  BSYNC B1 ;  /* 0x0000000000017941 */ /* 0x000fea0003800000 */
.L_x_315:
        /* <DEDUP_REMOVED lines=13> */
.L_x_318:
[----:B------:R-:W-:Y:S05]  /*18700*/  BSYNC B1 ;  /* 0x0000000000017941 */ /* 0x000fea0003800000 */
.L_x_317:
        /* <DEDUP_REMOVED lines=13> */
.L_x_320:
[----:B------:R-:W-:Y:S05]  /*187e0*/  BSYNC B1 ;  /* 0x0000000000017941 */ /* 0x000fea0003800000 */
.L_x_319:
        /* <DEDUP_REMOVED lines=13> */
.L_x_322:
[----:B------:R-:W-:Y:S05]  /*188c0*/  BSYNC B1 ;  /* 0x0000000000017941 */ /* 0x000fea0003800000 */
.L_x_321:
        /* <DEDUP_REMOVED lines=13> */
.L_x_324:
[----:B------:R-:W-:Y:S05]  /*189a0*/  BSYNC B1 ;  /* 0x0000000000017941 */ /* 0x000fea0003800000 */
.L_x_323:
        /* <DEDUP_REMOVED lines=13> */
.L_x_326:
[----:B------:R-:W-:Y:S05]  /*18a80*/  BSYNC B1 ;  /* 0x0000000000017941 */ /* 0x000fea0003800000 */
.L_x_325:
        /* <DEDUP_REMOVED lines=13> */
.L_x_328:
[----:B------:R-:W-:Y:S05]  /*18b60*/  BSYNC B1 ;  /* 0x0000000000017941 */ /* 0x000fea0003800000 */
.L_x_327:
        /* <DEDUP_REMOVED lines=13> */
.L_x_330:
[----:B------:R-:W-:Y:S05]  /*18c40*/  BSYNC B1 ;  /* 0x0000000000017941 */ /* 0x000fea0003800000 */
.L_x_329:
        /* <DEDUP_REMOVED lines=13> */
.L_x_332:
[----:B------:R-:W-:Y:S05]  /*18d20*/  BSYNC B1 ;  /* 0x0000000000017941 */ /* 0x000fea0003800000 */
.L_x_331:
        /* <DEDUP_REMOVED lines=13> */
.L_x_334:
[----:B------:R-:W-:Y:S05]  /*18e00*/  BSYNC B1 ;  /* 0x0000000000017941 */ /* 0x000fea0003800000 */
.L_x_333:
        /* <DEDUP_REMOVED lines=13> */
.L_x_336:
[----:B------:R-:W-:Y:S05]  /*18ee0*/  BSYNC B1 ;  /* 0x0000000000017941 */ /* 0x000fea0003800000 */
.L_x_335:
        /* <DEDUP_REMOVED lines=13> */
.L_x_338:
[----:B------:R-:W-:Y:S05]  /*18fc0*/  BSYNC B1 ;  /* 0x0000000000017941 */ /* 0x000fea0003800000 */
.L_x_337:
        /* <DEDUP_REMOVED lines=13> */
.L_x_340:
[----:B------:R-:W-:Y:S05]  /*190a0*/  BSYNC B1 ;  /* 0x0000000000017941 */ /* 0x000fea0003800000 */
.L_x_339:
        /* <DEDUP_REMOVED lines=13> */
.L_x_342:
[----:B------:R-:W-:Y:S05]  /*19180*/  BSYNC B1 ;  /* 0x0000000000017941 */ /* 0x000fea0003800000 */
.L_x_341:
        /* <DEDUP_REMOVED lines=13> */
.L_x_344:
[----:B------:R-:W-:Y:S05]  /*19260*/  BSYNC B1 ;  /* 0x0000000000017941 */ /* 0x000fea0003800000 */
.L_x_343:
        /* <DEDUP_REMOVED lines=13> */
.L_x_346:
[----:B------:R-:W-:Y:S05]  /*19340*/  BSYNC B1 ;  /* 0x0000000000017941 */ /* 0x000fea0003800000 */
.L_x_345:
        /* <DEDUP_REMOVED lines=13> */
.L_x_348:
[----:B------:R-:W-:Y:S05]  /*19420*/  BSYNC B1 ;  /* 0x0000000000017941 */ /* 0x000fea0003800000 */
.L_x_347:
        /* <DEDUP_REMOVED lines=13> */
.L_x_350:
[----:B------:R-:W-:Y:S05]  /*19500*/  BSYNC B1 ;  /* 0x0000000000017941 */ /* 0x000fea0003800000 */
.L_x_349:
        /* <DEDUP_REMOVED lines=13> */
.L_x_352:
[----:B------:R-:W-:Y:S05]  /*195e0*/  BSYNC B1 ;  /* 0x0000000000017941 */ /* 0x000fea0003800000 */
.L_x_351:
        /* <DEDUP_REMOVED lines=13> */
.L_x_354:
[----:B------:R-:W-:Y:S05]  /*196c0*/  BSYNC B1 ;  /* 0x0000000000017941 */ /* 0x000fea0003800000 */
.L_x_353:
        /* <DEDUP_REMOVED lines=13> */
.L_x_356:
[----:B------:R-:W-:Y:S05]  /*197a0*/  BSYNC B1 ;  /* 0x0000000000017941 */ /* 0x000fea0003800000 */
.L_x_355:
        /* <DEDUP_REMOVED lines=13> */
.L_x_358:
[----:B------:R-:W-:Y:S05]  /*19880*/  BSYNC B1 ;  /* 0x0000000000017941 */ /* 0x000fea0003800000 */
.L_x_357:
        /* <DEDUP_REMOVED lines=13> */
.L_x_360:
[----:B------:R-:W-:Y:S05]  /*19960*/  BSYNC B1 ;  /* 0x0000000000017941 */ /* 0x000fea0003800000 */
.L_x_359:
        /* <DEDUP_REMOVED lines=13> */
.L_x_362:
[----:B------:R-:W-:Y:S05]  /*19a40*/  BSYNC B1 ;  /* 0x0000000000017941 */ /* 0x000fea0003800000 */
.L_x_361:
        /* <DEDUP_REMOVED lines=13> */
.L_x_364:
[----:B------:R-:W-:Y:S05]  /*19b20*/  BSYNC B1 ;  /* 0x0000000000017941 */ /* 0x000fea0003800000 */
.L_x_363:
        /* <DEDUP_REMOVED lines=13> */
.L_x_366:
[----:B------:R-:W-:Y:S05]  /*19c00*/  BSYNC B1 ;  /* 0x0000000000017941 */ /* 0x000fea0003800000 */
.L_x_365:
        /* <DEDUP_REMOVED lines=13> */
.L_x_368:
[----:B------:R-:W-:Y:S05]  /*19ce0*/  BSYNC B1 ;  /* 0x0000000000017941 */ /* 0x000fea0003800000 */
.L_x_367:
        /* <DEDUP_REMOVED lines=13> */
.L_x_370:
[----:B------:R-:W-:Y:S05]  /*19dc0*/  BSYNC B1 ;  /* 0x0000000000017941 */ /* 0x000fea0003800000 */
.L_x_369:
        /* <DEDUP_REMOVED lines=13> */
.L_x_372:
[----:B------:R-:W-:Y:S05]  /*19ea0*/  BSYNC B1 ;  /* 0x0000000000017941 */ /* 0x000fea0003800000 */
.L_x_371:
        /* <DEDUP_REMOVED lines=13> */
.L_x_374:
[----:B------:R-:W-:Y:S05]  /*19f80*/  BSYNC B1 ;  /* 0x0000000000017941 */ /* 0x000fea0003800000 */
.L_x_373:
        /* <DEDUP_REMOVED lines=13> */
.L_x_376:
[----:B------:R-:W-:Y:S05]  /*1a060*/  BSYNC B1 ;  /* 0x0000000000017941 */ /* 0x000fea0003800000 */
.L_x_375:
        /* <DEDUP_REMOVED lines=13> */
.L_x_378:
[----:B------:R-:W-:Y:S05]  /*1a140*/  BSYNC B1 ;  /* 0x0000000000017941 */ /* 0x000fea0003800000 */
.L_x_377:
        /* <DEDUP_REMOVED lines=13> */
.L_x_380:
[----:B------:R-:W-:Y:S05]  /*1a220*/  BSYNC B1 ;  /* 0x0000000000017941 */ /* 0x000fea0003800000 */
.L_x_379:
        /* <DEDUP_REMOVED lines=13> */
.L_x_382:
[----:B------:R-:W-:Y:S05]  /*1a300*/  BSYNC B1 ;  /* 0x0000000000017941 */ /* 0x000fea0003800000 */
.L_x_381:
        /* <DEDUP_REMOVED lines=13> */
.L_x_384:
[----:B------:R-:W-:Y:S05]  /*1a3e0*/  BSYNC B1 ;  /* 0x0000000000017941 */ /* 0x000fea0003800000 */
.L_x_383:
        /* <DEDUP_REMOVED lines=13> */
.L_x_386:
[----:B------:R-:W-:Y:S05]  /*1a4c0*/  BSYNC B1 ;  /* 0x0000000000017941 */ /* 0x000fea0003800000 */
.L_x_385:
        /* <DEDUP_REMOVED lines=13> */
.L_x_388:
[----:B------:R-:W-:Y:S05]  /*1a5a0*/  BSYNC B1 ;  /* 0x0000000000017941 */ /* 0x000fea0003800000 */
.L_x_387:
        /* <DEDUP_REMOVED lines=13> */
.L_x_390:
[----:B------:R-:W-:Y:S05]  /*1a680*/  BSYNC B1 ;  /* 0x0000000000017941 */ /* 0x000fea0003800000 */
.L_x_389:
        /* <DEDUP_REMOVED lines=13> */
.L_x_392:
[----:B------:R-:W-:Y:S05]  /*1a760*/  BSYNC B1 ;  /* 0x0000000000017941 */ /* 0x000fea0003800000 */
.L_x_391:
        /* <DEDUP_REMOVED lines=13> */
.L_x_394:
[----:B------:R-:W-:Y:S05]  /*1a840*/  BSYNC B1 ;  /* 0x0000000000017941 */ /* 0x000fea0003800000 */
.L_x_393:
        /* <DEDUP_REMOVED lines=13> */
.L_x_396:
[----:B------:R-:W-:Y:S05]  /*1a920*/  BSYNC B1 ;  /* 0x0000000000017941 */ /* 0x000fea0003800000 */
.L_x_395:
        /* <DEDUP_REMOVED lines=13> */
.L_x_398:
[----:B------:R-:W-:Y:S05]  /*1aa00*/  BSYNC B1 ;  /* 0x0000000000017941 */ /* 0x000fea0003800000 */
.L_x_397:
        /* <DEDUP_REMOVED lines=13> */
.L_x_400:
[----:B------:R-:W-:Y:S05]  /*1aae0*/  BSYNC B1 ;  /* 0x0000000000017941 */ /* 0x000fea0003800000 */
.L_x_399:
        /* <DEDUP_REMOVED lines=13> */
.L_x_402:
[----:B------:R-:W-:Y:S05]  /*1abc0*/  BSYNC B1 ;  /* 0x0000000000017941 */ /* 0x000fea0003800000 */
.L_x_401:
        /* <DEDUP_REMOVED lines=13> */
.L_x_404:
[----:B------:R-:W-:Y:S05]  /*1aca0*/  BSYNC B1 ;  /* 0x0000000000017941 */ /* 0x000fea0003800000 */
.L_x_403:
        /* <DEDUP_REMOVED lines=13> */
.L_x_406:
[----:B------:R-:W-:Y:S05]  /*1ad80*/  BSYNC B1 ;  /* 0x0000000000017941 */ /* 0x000fea0003800000 */
.L_x_405:
        /* <DEDUP_REMOVED lines=13> */
.L_x_408:
[----:B------:R-:W-:Y:S05]  /*1ae60*/  BSYNC B1 ;  /* 0x0000000000017941 */ /* 0x000fea0003800000 */
.L_x_407:
        /* <DEDUP_REMOVED lines=13> */
.L_x_410:
[----:B------:R-:W-:Y:S05]  /*1af40*/  BSYNC B1 ;  /* 0x0000000000017941 */ /* 0x000fea0003800000 */
.L_x_409:
        /* <DEDUP_REMOVED lines=13> */
.L_x_412:
[----:B------:R-:W-:Y:S05]  /*1b020*/  BSYNC B1 ;  /* 0x0000000000017941 */ /* 0x000fea0003800000 */
.L_x_411:
        /* <DEDUP_REMOVED lines=13> */
.L_x_414:
[----:B------:R-:W-:Y:S05]  /*1b100*/  BSYNC B1 ;  /* 0x0000000000017941 */ /* 0x000fea0003800000 */
.L_x_413:
        /* <DEDUP_REMOVED lines=13> */
.L_x_416:
[----:B------:R-:W-:Y:S05]  /*1b1e0*/  BSYNC B1 ;  /* 0x0000000000017941 */ /* 0x000fea0003800000 */
.L_x_415:
        /* <DEDUP_REMOVED lines=13> */
.L_x_418:
[----:B------:R-:W-:Y:S05]  /*1b2c0*/  BSYNC B1 ;  /* 0x0000000000017941 */ /* 0x000fea0003800000 */
.L_x_417:
        /* <DEDUP_REMOVED lines=13> */
.L_x_420:
[----:B------:R-:W-:Y:S05]  /*1b3a0*/  BSYNC B1 ;  /* 0x0000000000017941 */ /* 0x000fea0003800000 */
.L_x_419:
        /* <DEDUP_REMOVED lines=13> */
.L_x_422:
[----:B------:R-:W-:Y:S05]  /*1b480*/  BSYNC B1 ;  /* 0x0000000000017941 */ /* 0x000fea0003800000 */
.L_x_421:
        /* <DEDUP_REMOVED lines=13> */
.L_x_424:
[----:B------:R-:W-:Y:S05]  /*1b560*/  BSYNC B1 ;  /* 0x0000000000017941 */ /* 0x000fea0003800000 */
.L_x_423:
        /* <DEDUP_REMOVED lines=13> */
.L_x_426:
[----:B------:R-:W-:Y:S05]  /*1b640*/  BSYNC B1 ;  /* 0x0000000000017941 */ /* 0x000fea0003800000 */
.L_x_425:
        /* <DEDUP_REMOVED lines=13> */
.L_x_428:
[----:B------:R-:W-:Y:S05]  /*1b720*/  BSYNC B1 ;  /* 0x0000000000017941 */ /* 0x000fea0003800000 */
.L_x_427:
        /* <DEDUP_REMOVED lines=13> */
.L_x_430:
[----:B------:R-:W-:Y:S05]  /*1b800*/  BSYNC B1 ;  /* 0x0000000000017941 */ /* 0x000fea0003800000 */
.L_x_429:
        /* <DEDUP_REMOVED lines=13> */
.L_x_432:
[----:B------:R-:W-:Y:S05]  /*1b8e0*/  BSYNC B1 ;  /* 0x0000000000017941 */ /* 0x000fea0003800000 */
.L_x_431:
        /* <DEDUP_REMOVED lines=13> */
.L_x_434:
[----:B------:R-:W-:Y:S05]  /*1b9c0*/  BSYNC B1 ;  /* 0x0000000000017941 */ /* 0x000fea0003800000 */
.L_x_433:
        /* <DEDUP_REMOVED lines=13> */
.L_x_436:
[----:B------:R-:W-:Y:S05]  /*1baa0*/  BSYNC B1 ;  /* 0x0000000000017941 */ /* 0x000fea0003800000 */
.L_x_435:
        /* <DEDUP_REMOVED lines=13> */
.L_x_438:
[----:B------:R-:W-:Y:S05]  /*1bb80*/  BSYNC B1 ;  /* 0x0000000000017941 */ /* 0x000fea0003800000 */
.L_x_437:
        /* <DEDUP_REMOVED lines=13> */
.L_x_440:
[----:B------:R-:W-:Y:S05]  /*1bc60*/  BSYNC B1 ;  /* 0x0000000000017941 */ /* 0x000fea0003800000 */
.L_x_439:
        /* <DEDUP_REMOVED lines=13> */
.L_x_442:
[----:B------:R-:W-:Y:S05]  /*1bd40*/  BSYNC B1 ;  /* 0x0000000000017941 */ /* 0x000fea0003800000 */
.L_x_441:
        /* <DEDUP_REMOVED lines=13> */
.L_x_444:
[----:B------:R-:W-:Y:S05]  /*1be20*/  BSYNC B1 ;  /* 0x0000000000017941 */ /* 0x000fea0003800000 */
.L_x_443:
        /* <DEDUP_REMOVED lines=13> */
.L_x_446:
[----:B------:R-:W-:Y:S05]  /*1bf00*/  BSYNC B1 ;  /* 0x0000000000017941 */ /* 0x000fea0003800000 */
.L_x_445:
        /* <DEDUP_REMOVED lines=13> */
.L_x_448:
[----:B------:R-:W-:Y:S05]  /*1bfe0*/  BSYNC B1 ;  /* 0x0000000000017941 */ /* 0x000fea0003800000 */
.L_x_447:
        /* <DEDUP_REMOVED lines=13> */
.L_x_450:
[----:B------:R-:W-:Y:S05]  /*1c0c0*/  BSYNC B1 ;  /* 0x0000000000017941 */ /* 0x000fea0003800000 */
.L_x_449:
        /* <DEDUP_REMOVED lines=13> */
.L_x_452:
[----:B------:R-:W-:Y:S05]  /*1c1a0*/  BSYNC B1 ;  /* 0x0000000000017941 */ /* 0x000fea0003800000 */
.L_x_451:
        /* <DEDUP_REMOVED lines=13> */
.L_x_454:
[----:B------:R-:W-:Y:S05]  /*1c280*/  BSYNC B1 ;  /* 0x0000000000017941 */ /* 0x000fea0003800000 */
.L_x_453:
        /* <DEDUP_REMOVED lines=13> */
.L_x_456:
[----:B------:R-:W-:Y:S05]  /*1c360*/  BSYNC B1 ;  /* 0x0000000000017941 */ /* 0x000fea0003800000 */
.L_x_455:
        /* <DEDUP_REMOVED lines=13> */
.L_x_458:
[----:B------:R-:W-:Y:S05]  /*1c440*/  BSYNC B1 ;  /* 0x0000000000017941 */ /* 0x000fea0003800000 */
.L_x_457:
        /* <DEDUP_REMOVED lines=13> */
.L_x_460:
[----:B------:R-:W-:Y:S05]  /*1c520*/  BSYNC B1 ;  /* 0x0000000000017941 */ /* 0x000fea0003800000 */
.L_x_459:
        /* <DEDUP_REMOVED lines=13> */
.L_x_462:
[----:B------:R-:W-:Y:S05]  /*1c600*/  BSYNC B1 ;  /* 0x0000000000017941 */ /* 0x000fea0003800000 */
.L_x_461:
        /* <DEDUP_REMOVED lines=13> */
.L_x_464:
[----:B------:R-:W-:Y:S05]  /*1c6e0*/  BSYNC B1 ;  /* 0x0000000000017941 */ /* 0x000fea0003800000 */
.L_x_463:
        /* <DEDUP_REMOVED lines=13> */
.L_x_466:
[----:B------:R-:W-:Y:S05]  /*1c7c0*/  BSYNC B1 ;  /* 0x0000000000017941 */ /* 0x000fea0003800000 */
.L_x_465:
        /* <DEDUP_REMOVED lines=13> */
.L_x_468:
[----:B------:R-:W-:Y:S05]  /*1c8a0*/  BSYNC B1 ;  /* 0x0000000000017941 */ /* 0x000fea0003800000 */
.L_x_467:
        /* <DEDUP_REMOVED lines=13> */
.L_x_470:
[----:B------:R-:W-:Y:S05]  /*1c980*/  BSYNC B1 ;  /* 0x0000000000017941 */ /* 0x000fea0003800000 */
.L_x_469:
        /* <DEDUP_REMOVED lines=13> */
.L_x_472:
[----:B------:R-:W-:Y:S05]  /*1ca60*/  BSYNC B1 ;  /* 0x0000000000017941 */ /* 0x000fea0003800000 */
.L_x_471:
        /* <DEDUP_REMOVED lines=13> */
.L_x_474:
[----:B------:R-:W-:Y:S05]  /*1cb40*/  BSYNC B1 ;  /* 0x0000000000017941 */ /* 0x000fea0003800000 */
.L_x_473:
        /* <DEDUP_REMOVED lines=13> */
.L_x_476:
[----:B------:R-:W-:Y:S05]  /*1cc20*/  BSYNC B1 ;  /* 0x0000000000017941 */ /* 0x000fea0003800000 */
.L_x_475:
        /* <DEDUP_REMOVED lines=13> */
.L_x_478:
[----:B------:R-:W-:Y:S05]  /*1cd00*/  BSYNC B1 ;  /* 0x0000000000017941 */ /* 0x000fea0003800000 */
.L_x_477:
        /* <DEDUP_REMOVED lines=13> */
.L_x_480:
[----:B------:R-:W-:Y:S05]  /*1cde0*/  BSYNC B1 ;  /* 0x0000000000017941 */ /* 0x000fea0003800000 */
.L_x_479:
        /* <DEDUP_REMOVED lines=13> */
.L_x_482:
[----:B------:R-:W-:Y:S05]  /*1cec0*/  BSYNC B1 ;  /* 0x0000000000017941 */ /* 0x000fea0003800000 */
.L_x_481:
        /* <DEDUP_REMOVED lines=13> */
.L_x_484:
[----:B------:R-:W-:Y:S05]  /*1cfa0*/  BSYNC B1 ;  /* 0x0000000000017941 */ /* 0x000fea0003800000 */
.L_x_483:
        /* <DEDUP_REMOVED lines=13> */
.L_x_486:
[----:B------:R-:W-:Y:S05]  /*1d080*/  BSYNC B1 ;  /* 0x0000000000017941 */ /* 0x000fea0003800000 */
.L_x_485:
        /* <DEDUP_REMOVED lines=13> */
.L_x_488:
[----:B------:R-:W-:Y:S05]  /*1d160*/  BSYNC B1 ;  /* 0x0000000000017941 */ /* 0x000fea0003800000 */
.L_x_487:
        /* <DEDUP_REMOVED lines=13> */
.L_x_490:
[----:B------:R-:W-:Y:S05]  /*1d240*/  BSYNC B1 ;  /* 0x0000000000017941 */ /* 0x000fea0003800000 */
.L_x_489:
        /* <DEDUP_REMOVED lines=13> */
.L_x_492:
[----:B------:R-:W-:Y:S05]  /*1d320*/  BSYNC B1 ;  /* 0x0000000000017941 */ /* 0x000fea0003800000 */
.L_x_491:
        /* <DEDUP_REMOVED lines=13> */
.L_x_494:
[----:B------:R-:W-:Y:S05]  /*1d400*/  BSYNC B1 ;  /* 0x0000000000017941 */ /* 0x000fea0003800000 */
.L_x_493:
        /* <DEDUP_REMOVED lines=13> */
.L_x_496:
[----:B------:R-:W-:Y:S05]  /*1d4e0*/  BSYNC B1 ;  /* 0x0000000000017941 */ /* 0x000fea0003800000 */
.L_x_495:
        /* <DEDUP_REMOVED lines=13> */
.L_x_498:
[----:B------:R-:W-:Y:S05]  /*1d5c0*/  BSYNC B1 ;  /* 0x0000000000017941 */ /* 0x000fea0003800000 */
.L_x_497:
        /* <DEDUP_REMOVED lines=13> */
.L_x_500:
[----:B------:R-:W-:Y:S05]  /*1d6a0*/  BSYNC B1 ;  /* 0x0000000000017941 */ /* 0x000fea0003800000 */
.L_x_499:
        /* <DEDUP_REMOVED lines=13> */
.L_x_502:
[----:B------:R-:W-:Y:S05]  /*1d780*/  BSYNC B1 ;  /* 0x0000000000017941 */ /* 0x000fea0003800000 */
.L_x_501:
        /* <DEDUP_REMOVED lines=13> */
.L_x_504:
[----:B------:R-:W-:Y:S05]  /*1d860*/  BSYNC B1 ;  /* 0x0000000000017941 */ /* 0x000fea0003800000 */
.L_x_503:
        /* <DEDUP_REMOVED lines=13> */
.L_x_506:
[----:B------:R-:W-:Y:S05]  /*1d940*/  BSYNC B1 ;  /* 0x0000000000017941 */ /* 0x000fea0003800000 */
.L_x_505:
        /* <DEDUP_REMOVED lines=13> */
.L_x_508:
[----:B------:R-:W-:Y:S05]  /*1da20*/  BSYNC B1 ;  /* 0x0000000000017941 */ /* 0x000fea0003800000 */
.L_x_507:
        /* <DEDUP_REMOVED lines=13> */
.L_x_510:
[----:B------:R-:W-:Y:S05]  /*1db00*/  BSYNC B1 ;  /* 0x0000000000017941 */ /* 0x000fea0003800000 */
.L_x_509:
        /* <DEDUP_REMOVED lines=13> */
.L_x_512:
[----:B------:R-:W-:Y:S05]  /*1dbe0*/  BSYNC B1 ;  /* 0x0000000000017941 */ /* 0x000fea0003800000 */
.L_x_511:
        /* <DEDUP_REMOVED lines=13> */
.L_x_514:
[----:B------:R-:W-:Y:S05]  /*1dcc0*/  BSYNC B1 ;  /* 0x0000000000017941 */ /* 0x000fea0003800000 */
.L_x_513:
        /* <DEDUP_REMOVED lines=13> */
.L_x_516:
[----:B------:R-:W-:Y:S05]  /*1dda0*/  BSYNC B1 ;  /* 0x0000000000017941 */ /* 0x000fea0003800000 */
.L_x_515:
        /* <DEDUP_REMOVED lines=13> */
.L_x_518:
[----:B------:R-:W-:Y:S05]  /*1de80*/  BSYNC B1 ;  /* 0x0000000000017941 */ /* 0x000fea0003800000 */
.L_x_517:
        /* <DEDUP_REMOVED lines=13> */
.L_x_520:
[----:B------:R-:W-:Y:S05]  /*1df60*/  BSYNC B1 ;  /* 0x0000000000017941 */ /* 0x000fea0003800000 */
.L_x_519:
        /* <DEDUP_REMOVED lines=13> */
.L_x_522:
[----:B------:R-:W-:Y:S05]  /*1e040*/  BSYNC B1 ;  /* 0x0000000000017941 */ /* 0x000fea0003800000 */
.L_x_521:
        /* <DEDUP_REMOVED lines=13> */
.L_x_524:
[----:B------:R-:W-:Y:S05]  /*1e120*/  BSYNC B1 ;  /* 0x0000000000017941 */ /* 0x000fea0003800000 */
.L_x_523:
        /* <DEDUP_REMOVED lines=13> */
.L_x_526:
[----:B------:R-:W-:Y:S05]  /*1e200*/  BSYNC B1 ;  /* 0x0000000000017941 */ /* 0x000fea0003800000 */
.L_x_525:
        /* <DEDUP_REMOVED lines=13> */
.L_x_528:
[----:B------:R-:W-:Y:S05]  /*1e2e0*/  BSYNC B1 ;  /* 0x0000000000017941 */ /* 0x000fea0003800000 */
.L_x_527:
        /* <DEDUP_REMOVED lines=13> */
.L_x_530:
[----:B------:R-:W-:Y:S05]  /*1e3c0*/  BSYNC B1 ;  /* 0x0000000000017941 */ /* 0x000fea0003800000 */
.L_x_529:
        /* <DEDUP_REMOVED lines=13> */
.L_x_532:
[----:B------:R-:W-:Y:S05]  /*1e4a0*/  BSYNC B1 ;  /* 0x0000000000017941 */ /* 0x000fea0003800000 */
.L_x_531:
        /* <DEDUP_REMOVED lines=13> */
.L_x_534:
[----:B------:R-:W-:Y:S05]  /*1e580*/  BSYNC B1 ;  /* 0x0000000000017941 */ /* 0x000fea0003800000 */
.L_x_533:
        /* <DEDUP_REMOVED lines=13> */
.L_x_536:
[----:B------:R-:W-:Y:S05]  /*1e660*/  BSYNC B1 ;  /* 0x0000000000017941 */ /* 0x000fea0003800000 */
.L_x_535:
        /* <DEDUP_REMOVED lines=13> */
.L_x_538:
[----:B------:R-:W-:Y:S05]  /*1e740*/  BSYNC B1 ;  /* 0x0000000000017941 */ /* 0x000fea0003800000 */
.L_x_537:
        /* <DEDUP_REMOVED lines=13> */
.L_x_540:
[----:B------:R-:W-:Y:S05]  /*1e820*/  BSYNC B1 ;  /* 0x0000000000017941 */ /* 0x000fea0003800000 */
.L_x_539:
        /* <DEDUP_REMOVED lines=13> */
.L_x_542:
[----:B------:R-:W-:Y:S05]  /*1e900*/  BSYNC B1 ;  /* 0x0000000000017941 */ /* 0x000fea0003800000 */
.L_x_541:
        /* <DEDUP_REMOVED lines=13> */
.L_x_544:
[----:B------:R-:W-:Y:S05]  /*1e9e0*/  BSYNC B1 ;  /* 0x0000000000017941 */ /* 0x000fea0003800000 */
.L_x_543:
        /* <DEDUP_REMOVED lines=13> */
.L_x_546:
[----:B------:R-:W-:Y:S05]  /*1eac0*/  BSYNC B1 ;  /* 0x0000000000017941 */ /* 0x000fea0003800000 */
.L_x_545:
[----:B--234-:R-:W2:Y:S01]  /*1ead0*/  LDL.LU R3, [R1+0x448] ;  /* 0x0004480001037983 */ /* 0x01cea20000300800 */
[----:B-----5:R-:W-:Y:S01]  /*1eae0*/  LOP3.LUT R6, R6, 0xff, RZ, 0xc0, !PT ;  /* 0x000000ff06067812 */ /* 0x020fe200078ec0ff */
[----:B------:R-:W-:Y:S01]  /*1eaf0*/  BSSY B1, `(.L_x_547) ;  /* 0x000000b000017945 */ /* 0x000fe20003800000 */
[----:B------:R-:W-:Y:S02]  /*1eb00*/  ISETP.LT.OR P2, PT, R0, 0xf9, !P1 ;  /* 0x000000f90000780c */ /* 0x000fe40004f41670 */
[----:B------:R-:W-:Y:S02]  /*1eb10*/  F2FP.F16.E5M2.UNPACK_B R6, R6 ;  /* 0x00000006ff06723e */ /* 0x000fe400020004ff */
[----:B------:R-:W-:-:S03]  /*1eb20*/  PRMT R2, RZ, 0x7610, R2 ;  /* 0x00007610ff027816 */ /* 0x000fc60000000002 */
[----:B------:R-:W-:-:S05]  /*1eb30*/  HADD2.F32 R6, -RZ, R6.H0_H0 ;  /* 0x20000006ff067230 */ /* 0x000fca0000004100 */
[----:B------:R-:W-:-:S04]  /*1eb40*/  FMUL R6, R6, UR21 ;  /* 0x0000001506067c20 */ /* 0x000fc80008400000 */
[----:B--2---:R-:W-:-:S05]  /*1eb50*/  FFMA R6, R3, UR20, R6 ;  /* 0x0000001403067c23 */ /* 0x004fca0008000006 */
[----:B------:R-:W-:-:S05]  /*1eb60*/  F2FP.SATFINITE.E5M2.F32.PACK_AB_MERGE_C R3, RZ, R6, RZ ;  /* 0x00000006ff03723e */ /* 0x000fca00048060ff */
[----:B------:R2:W-:Y:S01]  /*1eb70*/  @!P0 STG.E.U8 desc[UR14][R30.64+0xf9], R3 ;  /* 0x0000f9031e008986 */ /* 0x0005e2000c10110e */
[----:B------:R-:W-:Y:S05]  /*1eb80*/  @P2 BRA `(.L_x_548) ;  /* 0x0000000000042947 */ /* 0x000fea0003800000 */
[----:B------:R3:W5:Y:S02]  /*1eb90*/  LDG.E.U8 R2, desc[UR14][R4.64+0xf8] ;  /* 0x0000f80e04027981 */ /* 0x000764000c1e1100 */
.L_x_548:
[----:B------:R-:W-:Y:S05]  /*1eba0*/  BSYNC B1 ;  /* 0x0000000000017941 */ /* 0x000fea0003800000 */
.L_x_547:
[----:B--2---:R-:W2:Y:S01]  /*1ebb0*/  LDL.LU R3, [R1+0x44c] ;  /* 0x00044c0001037983 */ /* 0x004ea20000300800 */
        /* <DEDUP_REMOVED lines=12> */
.L_x_550:
[----:B------:R-:W-:Y:S05]  /*1ec80*/  BSYNC B1 ;  /* 0x0000000000017941 */ /* 0x000fea0003800000 */
.L_x_549:
[----:B------:R-:W-:Y:S05]  /*1ec90*/  @P1 BRA `(.L_x_551) ;  /* 0x0000004800881947 */ /* 0x000fea0003800000 */
[----:B------:R-:W2:Y:S01]  /*1eca0*/  LDL.LU R2, [R1+0x450] ;  /* 0x0004500001027983 */ /* 0x000ea20000300800 */
[----:B-----5:R-:W-:-:S04]  /*1ecb0*/  LOP3.LUT R0, R0, 0xff, RZ, 0xc0, !PT ;  /* 0x000000ff00007812 */ /* 0x020fc800078ec0ff */
[----:B------:R-:W-:-:S05]  /*1ecc0*/  F2FP.F16.E5M2.UNPACK_B R0, R0 ;  /* 0x00000000ff00723e */ /* 0x000fca00020004ff */
[----:B------:R-:W-:-:S05]  /*1ecd0*/  HADD2.F32 R0, -RZ, R0.H0_H0 ;  /* 0x20000000ff007230 */ /* 0x000fca0000004100 */
[----:B------:R-:W-:-:S04]  /*1ece0*/  FMUL R0, R0, UR21 ;  /* 0x0000001500007c20 */ /* 0x000fc80008400000 */
[----:B--2---:R-:W-:-:S05]  /*1ecf0*/  FFMA R0, R2, UR20, R0 ;  /* 0x0000001402007c23 */ /* 0x004fca0008000000 */
[----:B------:R-:W-:-:S05]  /*1ed00*/  F2FP.SATFINITE.E5M2.F32.PACK_AB_MERGE_C R3, RZ, R0, RZ ;  /* 0x00000000ff03723e */ /* 0x000fca00048060ff */
[----:B------:R2:W-:Y:S01]  /*1ed10*/  STG.E.U8 desc[UR14][R28.64+0xf9], R3 ;  /* 0x0000f9031c007986 */ /* 0x0005e2000c10110e */
[----:B------:R-:W-:Y:S05]  /*1ed20*/  BRA `(.L_x_551) ;  /* 0x0000004800647947 */ /* 0x000fea0003800000 */
.L_x_38:
[----:B------:R-:W-:Y:S01]  /*1ed30*/  ISETP.GE.AND P3, PT, R34, 0x1, PT ;  /* 0x000000012200780c */ /* 0x000fe20003f66270 */
[----:B------:R-:W-:Y:S01]  /*1ed40*/  FMUL R3, R3, UR20 ;  /* 0x0000001403037c20 */ /* 0x000fe20008400000 */
[----:B------:R-:W2:Y:S02]  /*1ed50*/  LDL.LU R2, [R1+0x200] ;  /* 0x0002000001027983 */ /* 0x000ea40000300800 */
[----:B------:R-:W-:Y:S02]  /*1ed60*/  ISETP.LT.OR P0, PT, R0, 0x1, !P3 ;  /* 0x000000010000780c */ /* 0x000fe40005f01670 */
[----:B------:R-:W-:Y:S01]  /*1ed70*/  F2FP.SATFINITE.E5M2.F32.PACK_AB_MERGE_C R3, RZ, R3, RZ ;  /* 0x00000003ff03723e */ /* 0x000fe200048060ff */
[----:B------:R-:W-:Y:S01]  /*1ed80*/  FMUL R4, R4, UR20 ;  /* 0x0000001404047c20 */ /* 0x000fe20008400000 */
[----:B------:R-:W-:Y:S01]  /*1ed90*/  ISETP.GE.AND P2, PT, R34, 0x9, PT ;  /* 0x000000092200780c */ /* 0x000fe20003f46270 */
[----:B------:R-:W-:Y:S01]  /*1eda0*/  FMUL R5, R5, UR20 ;  /* 0x0000001405057c20 */ /* 0x000fe20008400000 */
[----:B------:R-:W-:Y:S01]  /*1edb0*/  ISETP.LT.OR P1, PT, R0, 0x9, !P3 ;  /* 0x000000090000780c */ /* 0x000fe20005f21670 */
[----:B------:R-:W-:Y:S01]  /*1edc0*/  FMUL R6, R6, UR20 ;  /* 0x0000001406067c20 */ /* 0x000fe20008400000 */
[----:B------:R-:W-:Y:S01]  /*1edd0*/  FMUL R7, R7, UR20 ;  /* 0x0000001407077c20 */ /* 0x000fe20008400000 */
[----:B------:R-:W-:Y:S01]  /*1ede0*/  ISETP.LT.OR P5, PT, R0, 0xa, !P3 ;  /* 0x0000000a0000780c */ /* 0x000fe20005fa1670 */
[----:B------:R-:W-:Y:S01]  /*1edf0*/  FMUL R8, R8, UR20 ;  /* 0x0000001408087c20 */ /* 0x000fe20008400000 */
[----:B------:R-:W-:Y:S01]  /*1ee00*/  FMUL R9, R9, UR20 ;  /* 0x0000001409097c20 */ /* 0x000fe20008400000 */
[----:B------:R-:W-:Y:S01]  /*1ee10*/  FMUL R10, R10, UR20 ;  /* 0x000000140a0a7c20 */ /* 0x000fe20008400000 */
[----:B------:R0:W-:Y:S01]  /*1ee20*/  @!P0 STG.E.U8 desc[UR14][R24.64], R3 ;  /* 0x0000000318008986 */ /* 0x0001e2000c10110e */
[----:B------:R-:W-:-:S02]  /*1ee30*/  ISETP.LT.OR P0, PT, R0, 0x2, !P3 ;  /* 0x000000020000780c */ /* 0x000fc40005f01670 */
[----:B------:R-:W-:Y:S01]  /*1ee40*/  F2FP.SATFINITE.E5M2.F32.PACK_AB_MERGE_C R4, RZ, R4, RZ ;  /* 0x00000004ff04723e */ /* 0x000fe200048060ff */
[----:B------:R-:W-:Y:S01]  /*1ee50*/  FMUL R11, R11, UR20 ;  /* 0x000000140b0b7c20 */ /* 0x000fe20008400000 */
[----:B------:R-:W-:Y:S01]  /*1ee60*/  F2FP.SATFINITE.E5M2.F32.PACK_AB_MERGE_C R5, RZ, R5, RZ ;  /* 0x00000005ff05723e */ /* 0x000fe200048060ff */
[----:B------:R-:W-:Y:S01]  /*1ee70*/  FMUL R12, R12, UR20 ;  /* 0x000000140c0c7c20 */ /* 0x000fe20008400000 */
[----:B------:R-:W-:Y:S01]  /*1ee80*/  FMUL R13, R13, UR20 ;  /* 0x000000140d0d7c20 */ /* 0x000fe20008400000 */
[----:B------:R-:W-:Y:S01]  /*1ee90*/  FMUL R14, R14, UR20 ;  /* 0x000000140e0e7c20 */ /* 0x000fe20008400000 */
[----:B------:R-:W-:Y:S01]  /*1eea0*/  FMUL R15, R15, UR20 ;  /* 0x000000140f0f7c20 */ /* 0x000fe20008400000 */
[----:B------:R-:W-:Y:S01]  /*1eeb0*/  FMUL R16, R16, UR20 ;  /* 0x0000001410107c20 */ /* 0x000fe20008400000 */
[----:B------:R-:W-:Y:S01]  /*1eec0*/  FMUL R17, R17, UR20 ;  /* 0x0000001411117c20 */ /* 0x000fe20008400000 */
[----:B------:R-:W-:Y:S01]  /*1eed0*/  FMUL R18, R18, UR20 ;  /* 0x0000001412127c20 */ /* 0x000fe20008400000 */
[----:B------:R-:W-:Y:S01]  /*1eee0*/  FMUL R19, R19, UR20 ;  /* 0x0000001413137c20 */ /* 0x000fe20008400000 */
[----:B------:R-:W-:Y:S01]  /*1eef0*/  @!P0 STG.E.U8 desc[UR14][R24.64+0x1], R4 ;  /* 0x0000010418008986 */ /* 0x000fe2000c10110e */
[----:B------:R-:W-:-:S02]  /*1ef00*/  ISETP.LT.OR P0, PT, R0, 0x1, !P2 ;  /* 0x000000010000780c */ /* 0x000fc40005701670 */
[----:B------:R-:W-:Y:S01]  /*1ef10*/  F2FP.SATFINITE.E5M2.F32.PACK_AB_MERGE_C R6, RZ, R6, RZ ;  /* 0x00000006ff06723e */ /* 0x000fe200048060ff */
[----:B------:R-:W-:Y:S01]  /*1ef20*/  FMUL R20, R20, UR20 ;  /* 0x0000001414147c20 */ /* 0x000fe20008400000 */
[----:B------:R-:W-:Y:S01]  /*1ef30*/  FMUL R21, R21, UR20 ;  /* 0x0000001415157c20 */ /* 0x000fe20008400000 */
[----:B------:R-:W-:Y:S01]  /*1ef40*/  FMUL R22, R22, UR20 ;  /* 0x0000001416167c20 */ /* 0x000fe20008400000 */
[----:B------:R-:W3:Y:S07]  /*1ef50*/  LDL.LU R41, [R1+0x204] ;  /* 0x0002040001297983 */ /* 0x000eee0000300800 */
[----:B------:R4:W-:Y:S01]  /*1ef60*/  @!P0 STG.E.U8 desc[UR14][R26.64], R5 ;  /* 0x000000051a008986 */ /* 0x0009e2000c10110e */
[----:B------:R-:W-:-:S02]  /*1ef70*/  ISETP.LT.OR P0, PT, R0, 0x2, !P2 ;  /* 0x000000020000780c */ /* 0x000fc40005701670 */
[----:B------:R-:W-:Y:S01]  /*1ef80*/  F2FP.SATFINITE.E5M2.F32.PACK_AB_MERGE_C R7, RZ, R7, RZ ;  /* 0x00000007ff07723e */ /* 0x000fe200048060ff */
[----:B------:R-:W5:Y:S01]  /*1ef90*/  LDL.LU R39, [R1+0x208] ;  /* 0x0002080001277983 */ /* 0x000f620000300800 */
[----:B------:R-:W-:Y:S02]  /*1efa0*/  F2FP.SATFINITE.E5M2.F32.PACK_AB_MERGE_C R8, RZ, R8, RZ ;  /* 0x00000008ff08723e */ /* 0x000fe400048060ff */
[----:B------:R-:W-:Y:S01]  /*1efb0*/  F2FP.SATFINITE.E5M2.F32.PACK_AB_MERGE_C R9, RZ, R9, RZ ;  /* 0x00000009ff09723e */ /* 0x000fe200048060ff */
[----:B------:R-:W-:Y:S01]  /*1efc0*/  FMUL R23, R23, UR20 ;  /* 0x0000001417177c20 */ /* 0x000fe20008400000 */
[----:B------:R-:W-:Y:S01]  /*1efd0*/  F2FP.SATFINITE.E5M2.F32.PACK_AB_MERGE_C R10, RZ, R10, RZ ;  /* 0x0000000aff0a723e */ /* 0x000fe200048060ff */
[----:B------:R-:W-:Y:S01]  /*1efe0*/  FMUL R152, R152, UR20 ;  /* 0x0000001498987c20 */ /* 0x000fe20008400000 */
[----:B------:R-:W-:Y:S01]  /*1eff0*/  F2FP.SATFINITE.E5M2.F32.PACK_AB_MERGE_C R11, RZ, R11, RZ ;  /* 0x0000000bff0b723e */ /* 0x000fe200048060ff */
[----:B------:R-:W3:Y:S04]  /*1f000*/  LDL.LU R35, [R1+0x20c] ;  /* 0x00020c0001237983 */ /* 0x000ee80000300800 */
[----:B------:R-:W-:Y:S01]  /*1f010*/  @!P0 STG.E.U8 desc[UR14][R26.64+0x1], R6 ;  /* 0x000001061a008986 */ /* 0x000fe2000c10110e */
[----:B------:R-:W-:-:S03]  /*1f020*/  ISETP.LT.OR P0, PT, R0, 0x9, !P2 ;  /* 0x000000090000780c */ /* 0x000fc60005701670 */
[----:B------:R-:W-:Y:S01]  /*1f030*/  @!P1 STG.E.U8 desc[UR14][R24.64+0x8], R7 ;  /* 0x0000080718009986 */ /* 0x000fe2000c10110e */
[----:B------:R-:W-:-:S03]  /*1f040*/  ISETP.LT.OR P1, PT, R0, 0xa, !P2 ;  /* 0x0000000a0000780c */ /* 0x000fc60005721670 */
[----:B------:R-:W-:Y:S01]  /*1f050*/  @!P5 STG.E.U8 desc[UR14][R24.64+0x9], R8 ;  /* 0x000009081800d986 */ /* 0x000fe2000c10110e */
[C---:B------:R-:W-:Y:S02]  /*1f060*/  ISETP.LT.OR P5, PT, R0.reuse, 0x11, !P3 ;  /* 0x000000110000780c */ /* 0x040fe40005fa1670 */
[----:B------:R-:W-:Y:S01]  /*1f070*/  F2FP.SATFINITE.E5M2.F32.PACK_AB_MERGE_C R12, RZ, R12, RZ ;  /* 0x0000000cff0c723e */ /* 0x000fe200048060ff */
[----:B------:R-:W-:Y:S01]  /*1f080*/  FMUL R153, R153, UR20 ;  /* 0x0000001499997c20 */ /* 0x000fe20008400000 */
[----:B------:R-:W-:Y:S01]  /*1f090*/  F2FP.SATFINITE.E5M2.F32.PACK_AB_MERGE_C R13, RZ, R13, RZ ;  /* 0x0000000dff0d723e */ /* 0x000fe200048060ff */
[----:B------:R-:W-:Y:S01]  /*1f0a0*/  @!P0 STG.E.U8 desc[UR14][R26.64+0x8], R9 ;  /* 0x000008091a008986 */ /* 0x000fe2000c10110e */
[----:B------:R-:W-:-:S03]  /*1f0b0*/  ISETP.LT.OR P0, PT, R0, 0x12, !P3 ;  /* 0x000000120000780c */ /* 0x000fc60005f01670 */
[----:B------:R-:W-:Y:S01]  /*1f0c0*/  @!P1 STG.E.U8 desc[UR14][R26.64+0x9], R10 ;  /* 0x0000090a1a009986 */ /* 0x000fe2000c10110e */
[----:B------:R-:W-:-:S03]  /*1f0d0*/  ISETP.LT.OR P1, PT, R0, 0x11, !P2 ;  /* 0x000000110000780c */ /* 0x000fc60005721670 */
[----:B------:R-:W-:Y:S01]  /*1f0e0*/  @!P5 STG.E.U8 desc[UR14][R24.64+0x10], R11 ;  /* 0x0000100b1800d986 */ /* 0x000fe2000c10110e */
[C---:B------:R-:W-:Y:S02]  /*1f0f0*/  ISETP.LT.OR P5, PT, R0.reuse, 0x12, !P2 ;  /* 0x000000120000780c */ /* 0x040fe400057a1670 */
[----:B------:R-:W-:Y:S01]  /*1f100*/  F2FP.SATFINITE.E5M2.F32.PACK_AB_MERGE_C R14, RZ, R14, RZ ;  /* 0x0000000eff0e723e */ /* 0x000fe200048060ff */
[----:B------:R-:W5:Y:S04]  /*1f110*/  LDL.LU R33, [R1+0x210] ;  /* 0x0002100001217983 */ /* 0x000f680000300800 */
[----:B------:R-:W-:Y:S01]  /*1f120*/  @!P0 STG.E.U8 desc[UR14][R24.64+0x11], R12 ;  /* 0x0000110c18008986 */ /* 0x000fe2000c10110e */
[----:B------:R-:W-:-:S03]  /*1f130*/  ISETP.LT.OR P0, PT, R0, 0x19, !P3 ;  /* 0x000000190000780c */ /* 0x000fc60005f01670 */
[----:B------:R-:W-:Y:S01]  /*1f140*/  @!P1 STG.E.U8 desc[UR14][R26.64+0x10], R13 ;  /* 0x0000100d1a009986 */ /* 0x000fe2000c10110e */
[C---:B------:R-:W-:Y:S02]  /*1f150*/  ISETP.LT.OR P1, PT, R0.reuse, 0x1a, !P3 ;  /* 0x0000001a0000780c */ /* 0x040fe40005f21670 */
[----:B------:R-:W-:Y:S02]  /*1f160*/  F2FP.SATFINITE.E5M2.F32.PACK_AB_MERGE_C R15, RZ, R15, RZ ;  /* 0x0000000fff0f723e */ /* 0x000fe400048060ff */
[----:B------:R-:W-:Y:S01]  /*1f170*/  F2FP.SATFINITE.E5M2.F32.PACK_AB_MERGE_C R16, RZ, R16, RZ ;  /* 0x00000010ff10723e */ /* 0x000fe200048060ff */
[----:B------:R-:W-:Y:S01]  /*1f180*/  @!P5 STG.E.U8 desc[UR14][R26.64+0x11], R14 ;  /* 0x0000110e1a00d986 */ /* 0x000fe2000c10110e */
[----:B------:R-:W-:-:S03]  /*1f190*/  ISETP.LT.OR P5, PT, R0, 0x19, !P2 ;  /* 0x000000190000780c */ /* 0x000fc600057a1670 */
[----:B------:R-:W-:Y:S01]  /*1f1a0*/  @!P0 STG.E.U8 desc[UR14][R24.64+0x18], R15 ;  /* 0x0000180f18008986 */ /* 0x000fe2000c10110e */
[----:B------:R-:W-:-:S03]  /*1f1b0*/  ISETP.LT.OR P0, PT, R0, 0x1a, !P2 ;  /* 0x0000001a0000780c */ /* 0x000fc60005701670 */
[----:B------:R-:W-:Y:S01]  /*1f1c0*/  @!P1 STG.E.U8 desc[UR14][R24.64+0x19], R16 ;  /* 0x0000191018009986 */ /* 0x000fe2000c10110e */
[----:B------:R-:W-:Y:S02]  /*1f1d0*/  ISETP.LT.OR P1, PT, R0, 0x21, !P3 ;  /* 0x000000210000780c */ /* 0x000fe40005f21670 */
[----:B------:R-:W-:Y:S01]  /*1f1e0*/  F2FP.SATFINITE.E5M2.F32.PACK_AB_MERGE_C R17, RZ, R17, RZ ;  /* 0x00000011ff11723e */ /* 0x000fe200048060ff */
[----:B------:R-:W5:Y:S01]  /*1f1f0*/  LDL.LU R32, [R1+0x214] ;  /* 0x0002140001207983 */ /* 0x000f620000300800 */
[----:B------:R-:W-:Y:S01]  /*1f200*/  F2FP.SATFINITE.E5M2.F32.PACK_AB_MERGE_C R18, RZ, R18, RZ ;  /* 0x00000012ff12723e */ /* 0x000fe200048060ff */
[----:B------:R-:W-:Y:S01]  /*1f210*/  FMUL R154, R154, UR20 ;  /* 0x000000149a9a7c20 */ /* 0x000fe20008400000 */
[----:B------:R-:W-:Y:S01]  /*1f220*/  F2FP.SATFINITE.E5M2.F32.PACK_AB_MERGE_C R19, RZ, R19, RZ ;  /* 0x00000013ff13723e */ /* 0x000fe200048060ff */
[----:B------:R-:W-:Y:S01]  /*1f230*/  @!P5 STG.E.U8 desc[UR14][R26.64+0x18], R17 ;  /* 0x000018111a00d986 */ /* 0x000fe2000c10110e */
[----:B------:R-:W-:Y:S01]  /*1f240*/  ISETP.LT.OR P5, PT, R0, 0x22, !P3 ;  /* 0x000000220000780c */ /* 0x000fe20005fa1670 */
[----:B------:R-:W-:Y:S01]  /*1f250*/  FMUL R156, R156, UR20 ;  /* 0x000000149c9c7c20 */ /* 0x000fe20008400000 */
[----:B------:R-:W-:Y:S01]  /*1f260*/  F2FP.SATFINITE.E5M2.F32.PACK_AB_MERGE_C R20, RZ, R20, RZ ;  /* 0x00000014ff14723e */ /* 0x000fe200048060ff */
[----:B------:R-:W-:Y:S01]  /*1f270*/  @!P0 STG.E.U8 desc[UR14][R26.64+0x19], R18 ;  /* 0x000019121a008986 */ /* 0x000fe2000c10110e */
[C---:B------:R-:W-:Y:S01]  /*1f280*/  ISETP.LT.OR P0, PT, R0.reuse, 0x21, !P2 ;  /* 0x000000210000780c */ /* 0x040fe20005701670 */
[----:B------:R-:W-:Y:S01]  /*1f290*/  FMUL R155, R155, UR20 ;  /* 0x000000149b9b7c20 */ /* 0x000fe20008400000 */
[----:B------:R-:W-:Y:S01]  /*1f2a0*/  F2FP.SATFINITE.E5M2.F32.PACK_AB_MERGE_C R21, RZ, R21, RZ ;  /* 0x00000015ff15723e */ /* 0x000fe200048060ff */
[----:B------:R-:W-:Y:S01]  /*1f2b0*/  @!P1 STG.E.U8 desc[UR14][R24.64+0x20], R19 ;  /* 0x0000201318009986 */ /* 0x000fe2000c10110e */
[----:B------:R-:W-:Y:S01]  /*1f2c0*/  ISETP.LT.OR P1, PT, R0, 0x22, !P2 ;  /* 0x000000220000780c */ /* 0x000fe20005721670 */
[----:B------:R-:W-:Y:S01]  /*1f2d0*/  FMUL R157, R157, UR20 ;  /* 0x000000149d9d7c20 */ /* 0x000fe20008400000 */
        /* <DEDUP_REMOVED lines=20> */
[C---:B------:R-:W-:Y:S01]  /*1f420*/  ISETP.LT.OR P6, PT, R0.reuse, 0x32, !P2 ;  /* 0x000000320000780c */ /* 0x040fe200057c1670 */
        /* <DEDUP_REMOVED lines=45> */
[----:B0-----:R-:W-:Y:S01]  /*1f700*/  F2FP.SATFINITE.E5M2.F32.PACK_AB_MERGE_C R3, RZ, R168, RZ ;  /* 0x000000a8ff03723e */ /* 0x001fe200048060ff */
        /* <DEDUP_REMOVED lines=11> */
[----:B----4-:R-:W-:Y:S01]  /*1f7c0*/  F2FP.SATFINITE.E5M2.F32.PACK_AB_MERGE_C R5, RZ, R170, RZ ;  /* 0x000000aaff05723e */ /* 0x010fe200048060ff */
        /* <DEDUP_REMOVED lines=8> */
[----:B------:R0:W-:Y:S01]  /*1f850*/  @!P1 STG.E.U8 desc[UR14][R24.64+0x49], R3 ;  /* 0x0000490318009986 */ /* 0x0001e2000c10110e */
[C---:B------:R-:W-:Y:S01]  /*1f860*/  ISETP.LT.OR P1, PT, R0.reuse, 0x52, !P3 ;  /* 0x000000520000780c */ /* 0x040fe20005f21670 */
[----:B------:R-:W-:Y:S01]  /*1f870*/  FMUL R181, R181, UR20 ;  /* 0x00000014b5b57c20 */ /* 0x000fe20008400000 */
[----:B------:R-:W-:Y:S01]  /*1f880*/  F2FP.SATFINITE.E5M2.F32.PACK_AB_MERGE_C R175, RZ, R175, RZ ;  /* 0x000000afffaf723e */ /* 0x000fe200048060ff */
[----:B------:R4:W-:Y:S01]  /*1f890*/  @!P6 STG.E.U8 desc[UR14][R26.64+0x49], R5 ;  /* 0x000049051a00e986 */ /* 0x0009e2000c10110e */
        /* <DEDUP_REMOVED lines=8> */
[----:B0-----:R-:W-:Y:S01]  /*1f920*/  F2FP.SATFINITE.E5M2.F32.PACK_AB_MERGE_C R3, RZ, R172, RZ ;  /* 0x000000acff03723e */ /* 0x001fe200048060ff */
[----:B------:R-:W-:Y:S01]  /*1f930*/  FMUL R183, R183, UR20 ;  /* 0x00000014b7b77c20 */ /* 0x000fe20008400000 */
[C---:B------:R-:W-:Y:S01]  /*1f940*/  ISETP.LT.OR P0, PT, R0.reuse, 0x59, !P3 ;  /* 0x000000590000780c */ /* 0x040fe20005f01670 */
[----:B------:R-:W-:Y:S01]  /*1f950*/  FMUL R185, R185, UR20 ;  /* 0x00000014b9b97c20 */ /* 0x000fe20008400000 */
[----:B----4-:R-:W-:Y:S01]  /*1f960*/  F2FP.SATFINITE.E5M2.F32.PACK_AB_MERGE_C R5, RZ, R174, RZ ;  /* 0x000000aeff05723e */ /* 0x010fe200048060ff */
        /* <DEDUP_REMOVED lines=8> */
[----:B------:R4:W-:Y:S01]  /*1f9f0*/  @!P6 STG.E.U8 desc[UR14][R26.64+0x51], R5 ;  /* 0x000051051a00e986 */ /* 0x0009e2000c10110e */
[C---:B------:R-:W-:Y:S01]  /*1fa00*/  ISETP.LT.OR P6, PT, R0.reuse, 0x5a, !P2 ;  /* 0x0000005a0000780c */ /* 0x040fe200057c1670 */
[----:B------:R-:W-:Y:S01]  /*1fa10*/  FMUL R187, R187, UR20 ;  /* 0x00000014bbbb7c20 */ /* 0x000fe20008400000 */
[----:B------:R-:W-:Y:S01]  /*1fa20*/  F2FP.SATFINITE.E5M2.F32.PACK_AB_MERGE_C R185, RZ, R185, RZ ;  /* 0x000000b9ffb9723e */ /* 0x000fe200048060ff */
[----:B------:R-:W-:Y:S01]  /*1fa30*/  @!P0 STG.E.U8 desc[UR14][R24.64+0x58], R175 ;  /* 0x000058af18008986 */ /* 0x000fe2000c10110e */
[----:B0-----:R-:W-:Y:S01]  /*1fa40*/  F2FP.SATFINITE.E5M2.F32.PACK_AB_MERGE_C R3, RZ, R176, RZ ;  /* 0x000000b0ff03723e */ /* 0x001fe200048060ff */
[----:B------:R-:W-:Y:S01]  /*1fa50*/  FMUL R189, R189, UR20 ;  /* 0x00000014bdbd7c20 */ /* 0x000fe20008400000 */
[----:B------:R-:W-:Y:S01]  /*1fa60*/  ISETP.LT.OR P0, PT, R0, 0x61, !P3 ;  /* 0x000000610000780c */ /* 0x000fe20005f01670 */
[----:B------:R-:W-:Y:S01]  /*1fa70*/  FMUL R190, R190, UR20 ;  /* 0x00000014bebe7c20 */ /* 0x000fe20008400000 */
[----:B------:R-:W-:Y:S01]  /*1fa80*/  FMUL R192, R192, UR20 ;  /* 0x00000014c0c07c20 */ /* 0x000fe20008400000 */
[----:B------:R0:W-:Y:S01]  /*1fa90*/  @!P1 STG.E.U8 desc[UR14][R24.64+0x59], R3 ;  /* 0x0000590318009986 */ /* 0x0001e2000c10110e */
[C---:B------:R-:W-:Y:S01]  /*1faa0*/  ISETP.LT.OR P1, PT, R0.reuse, 0x62, !P3 ;  /* 0x000000620000780c */ /* 0x040fe20005f21670 */
[----:B------:R-:W-:Y:S01]  /*1fab0*/  FMUL R191, R191, UR20 ;  /* 0x00000014bfbf7c20 */ /* 0x000fe20008400000 */
[----:B----4-:R-:W-:Y:S01]  /*1fac0*/  F2FP.SATFINITE.E5M2.F32.PACK_AB_MERGE_C R5, RZ, R178, RZ ;  /* 0x000000b2ff05723e */ /* 0x010fe200048060ff */
[----:B------:R-:W-:Y:S01]  /*1fad0*/  @!P5 STG.E.U8 desc[UR14][R26.64+0x58], R177 ;  /* 0x000058b11a00d986 */ /* 0x000fe2000c10110e */
        /* <DEDUP_REMOVED lines=12> */
[----:B------:R-:W-:Y:S01]  /*1fba0*/  F2FP.SATFINITE.E5M2.F32.PACK_AB_MERGE_C R191, RZ, R191, RZ ;  /* 0x000000bfffbf723e */ /* 0x000fe200048060ff */
[----:B------:R0:W-:Y:S01]  /*1fbb0*/  @!P1 STG.E.U8 desc[UR14][R24.64+0x61], R3 ;  /* 0x0000610318009986 */ /* 0x0001e2000c10110e */
[C---:B------:R-:W-:Y:S01]  /*1fbc0*/  ISETP.LT.OR P1, PT, R0.reuse, 0x6a, !P3 ;  /* 0x0000006a0000780c */ /* 0x040fe20005f21670 */
[----:B------:R-:W-:Y:S01]  /*1fbd0*/  FMUL R197, R197, UR20 ;  /* 0x00000014c5c57c20 */ /* 0x000fe20008400000 */
[----:B----4-:R-:W-:Y:S01]  /*1fbe0*/  F2FP.SATFINITE.E5M2.F32.PACK_AB_MERGE_C R5, RZ, R182, RZ ;  /* 0x000000b6ff05723e */ /* 0x010fe200048060ff */
[----:B------:R-:W-:Y:S01]  /*1fbf0*/  @!P5 STG.E.U8 desc[UR14][R26.64+0x60], R181 ;  /* 0x000060b51a00d986 */ /* 0x000fe2000c10110e */
[----:B------:R-:W-:Y:S01]  /*1fc00*/  ISETP.LT.OR P5, PT, R0, 0x69, !P2 ;  /* 0x000000690000780c */ /* 0x000fe200057a1670 */
        /* <DEDUP_REMOVED lines=13> */
[----:B------:R-:W-:Y:S01]  /*1fce0*/  ISETP.LT.OR P1, PT, R0, 0x72, !P3 ;  /* 0x000000720000780c */ /* 0x000fe20005f21670 */
[----:B------:R-:W-:Y:S01]  /*1fcf0*/  FMUL R202, R202, UR20 ;  /* 0x00000014caca7c20 */ /* 0x000fe20008400000 */
[----:B----4-:R-:W-:Y:S01]  /*1fd00*/  F2FP.SATFINITE.E5M2.F32.PACK_AB_MERGE_C R5, RZ, R186, RZ ;  /* 0x000000baff05723e */ /* 0x010fe200048060ff */
        /* <DEDUP_REMOVED lines=111> */
[----:B--2---:R-:W-:Y:S01]  /*20400*/  FMUL R2, R2, UR20 ;  /* 0x0000001402027c20 */ /* 0x004fe20008400000 */
        /* <DEDUP_REMOVED lines=8> */
[----:B------:R-:W4:Y:S01]  /*20490*/  LDL.LU R38, [R1+0x218] ;  /* 0x0002180001267983 */ /* 0x000f220000300800 */
[----:B------:R-:W-:-:S03]  /*204a0*/  F2FP.SATFINITE.E5M2.F32.PACK_AB_MERGE_C R233, RZ, R233, RZ ;  /* 0x000000e9ffe9723e */ /* 0x000fc600048060ff */
[----:B------:R0:W-:Y:S01]  /*204b0*/  @!P1 STG.E.U8 desc[UR14][R24.64+0xa1], R3 ;  /* 0x0000a10318009986 */ /* 0x0001e2000c10110e */
[C---:B------:R-:W-:Y:S02]  /*204c0*/  ISETP.LT.OR P1, PT, R0.reuse, 0xaa, !P3 ;  /* 0x000000aa0000780c */ /* 0x040fe40005f21670 */
[----:B--2---:R-:W-:Y:S01]  /*204d0*/  F2FP.SATFINITE.E5M2.F32.PACK_AB_MERGE_C R5, RZ, R214, RZ ;  /* 0x000000d6ff05723e */ /* 0x004fe200048060ff */
[----:B------:R-:W-:Y:S01]  /*204e0*/  @!P5 STG.E.U8 desc[UR14][R26.64+0xa0], R213 ;  /* 0x0000a0d51a00d986 */ /* 0x000fe2000c10110e */
[----:B------:R-:W-:-:S03]  /*204f0*/  ISETP.LT.OR P5, PT, R0, 0xa9, !P2 ;  /* 0x000000a90000780c */ /* 0x000fc600057a1670 */
[----:B------:R2:W-:Y:S01]  /*20500*/  @!P6 STG.E.U8 desc[UR14][R26.64+0xa1], R5 ;  /* 0x0000a1051a00e986 */ /* 0x0005e2000c10110e */
[C---:B------:R-:W-:Y:S02]  /*20510*/  ISETP.LT.OR P6, PT, R0.reuse, 0xaa, !P2 ;  /* 0x000000aa0000780c */ /* 0x040fe400057c1670 */
[----:B0-----:R-:W-:Y:S01]  /*20520*/  F2FP.SATFINITE.E5M2.F32.PACK_AB_MERGE_C R3, RZ, R216, RZ ;  /* 0x000000d8ff03723e */ /* 0x001fe200048060ff */
[----:B------:R-:W-:Y:S01]  /*20530*/  @!P0 STG.E.U8 desc[UR14][R24.64+0xa8], R215 ;  /* 0x0000a8d718008986 */ /* 0x000fe2000c10110e */
[----:B------:R-:W-:-:S03]  /*20540*/  ISETP.LT.OR P0, PT, R0, 0xb1, !P3 ;  /* 0x000000b10000780c */ /* 0x000fc60005f01670 */
        /* <DEDUP_REMOVED lines=38> */
[----:B------:R-:W4:Y:S04]  /*207b0*/  LDL.LU R37, [R1+0x21c] ;  /* 0x00021c0001257983 */ /* 0x000f280000300800 */
[----:B------:R-:W-:Y:S01]  /*207c0*/  @!P1 STG.E.U8 desc[UR14][R24.64+0xc9], R3 ;  /* 0x0000c90318009986 */ /* 0x000fe2000c10110e */
[C---:B------:R-:W-:Y:S02]  /*207d0*/  ISETP.LT.OR P1, PT, R0.reuse, 0xd2, !P3 ;  /* 0x000000d20000780c */ /* 0x040fe40005f21670 */
[----:B--2---:R-:W-:Y:S01]  /*207e0*/  F2FP.SATFINITE.E5M2.F32.PACK_AB_MERGE_C R5, RZ, R234, RZ ;  /* 0x000000eaff05723e */ /* 0x004fe200048060ff */
[----:B------:R-:W2:Y:S01]  /*207f0*/  LDL.LU R36, [R1+0x220] ;  /* 0x0002200001247983 */ /* 0x000ea20000300800 */
[----:B------:R-:W-:Y:S01]  /*20800*/  F2FP.SATFINITE.E5M2.F32.PACK_AB_MERGE_C R7, RZ, R236, RZ ;  /* 0x000000ecff07723e */ /* 0x000fe200048060ff */
[----:B---3--:R-:W-:Y:S01]  /*20810*/  FMUL R4, R35, UR20 ;  /* 0x0000001423047c20 */ /* 0x008fe20008400000 */
[----:B------:R-:W-:Y:S01]  /*20820*/  F2FP.SATFINITE.E5M2.F32.PACK_AB_MERGE_C R9, RZ, R2, RZ ;  /* 0x00000002ff09723e */ /* 0x000fe200048060ff */
[----:B------:R-:W-:Y:S01]  /*20830*/  FMUL R2, R41, UR20 ;  /* 0x0000001429027c20 */ /* 0x000fe20008400000 */
[----:B------:R-:W3:Y:S04]  /*20840*/  LDL.LU R35, [R1+0x224] ;  /* 0x0002240001237983 */ /* 0x000ee80000300800 */
[----:B------:R-:W-:Y:S01]  /*20850*/  @!P0 STG.E.U8 desc[UR14][R24.64+0xc8], R231 ;  /* 0x0000c8e718008986 */ /* 0x000fe2000c10110e */
[----:B------:R-:W-:-:S03]  /*20860*/  ISETP.LT.OR P0, PT, R0, 0xd1, !P3 ;  /* 0x000000d10000780c */ /* 0x000fc60005f01670 */
[----:B------:R-:W-:Y:S01]  /*20870*/  @!P5 STG.E.U8 desc[UR14][R26.64+0xc8], R233 ;  /* 0x0000c8e91a00d986 */ /* 0x000fe2000c10110e */
[----:B------:R-:W-:-:S03]  /*20880*/  ISETP.LT.OR P5, PT, R0, 0xd1, !P2 ;  /* 0x000000d10000780c */ /* 0x000fc600057a1670 */
[----:B------:R5:W-:Y:S01]  /*20890*/  @!P6 STG.E.U8 desc[UR14][R26.64+0xc9], R5 ;  /* 0x0000c9051a00e986 */ /* 0x000be2000c10110e */
[----:B------:R-:W-:-:S03]  /*208a0*/  ISETP.LT.OR P6, PT, R0, 0xd2, !P2 ;  /* 0x000000d20000780c */ /* 0x000fc600057c1670 */
[----:B------:R0:W-:Y:S01]  /*208b0*/  @!P1 STG.E.U8 desc[UR14][R24.64+0xd1], R7 ;  /* 0x0000d10718009986 */ /* 0x0001e2000c10110e */
[----:B-----5:R-:W-:-:S03]  /*208c0*/  FMUL R5, R33, UR20 ;  /* 0x0000001421057c20 */ /* 0x020fc60008400000 */
[----:B------:R-:W5:Y:S01]  /*208d0*/  LDL.LU R33, [R1+0x228] ;  /* 0x0002280001217983 */ /* 0x000f620000300800 */
[----:B0-----:R-:W-:Y:S01]  /*208e0*/  F2FP.SATFINITE.E5M2.F32.PACK_AB_MERGE_C R7, RZ, R2, RZ ;  /* 0x00000002ff07723e */ /* 0x001fe200048060ff */
[----:B------:R-:W-:Y:S02]  /*208f0*/  FMUL R2, R32, UR20 ;  /* 0x0000001420027c20 */ /* 0x000fe40008400000 */
[----:B------:R-:W5:Y:S04]  /*20900*/  LDL.LU R41, [R1+0x22c] ;  /* 0x00022c0001297983 */ /* 0x000f680000300800 */
[----:B------:R-:W5:Y:S01]  /*20910*/  LDL.LU R32, [R1+0x230] ;  /* 0x0002300001207983 */ /* 0x000f620000300800 */
[----:B------:R-:W-:Y:S01]  /*20920*/  F2FP.SATFINITE.E5M2.F32.PACK_AB_MERGE_C R235, RZ, R235, RZ ;  /* 0x000000ebffeb723e */ /* 0x000fe200048060ff */
[----:B------:R-:W-:Y:S01]  /*20930*/  FMUL R3, R39, UR20 ;  /* 0x0000001427037c20 */ /* 0x000fe20008400000 */
[----:B------:R-:W-:Y:S01]  /*20940*/  F2FP.SATFINITE.E5M2.F32.PACK_AB_MERGE_C R237, RZ, R237, RZ ;  /* 0x000000edffed723e */ /* 0x000fe200048060ff */
[----:B------:R-:W5:Y:S04]  /*20950*/  LDL.LU R39, [R1+0x234] ;  /* 0x0002340001277983 */ /* 0x000f680000300800 */
[----:B------:R-:W-:Y:S01]  /*20960*/  @!P0 STG.E.U8 desc[UR14][R24.64+0xd0], R235 ;  /* 0x0000d0eb18008986 */ /* 0x000fe2000c10110e */
[----:B------:R-:W-:-:S02]  /*20970*/  ISETP.LT.OR P0, PT, R0, 0xd9, !P3 ;  /* 0x000000d90000780c */ /* 0x000fc40005f01670 */
[C---:B------:R-:W-:Y:S01]  /*20980*/  ISETP.LT.OR P1, PT, R0.reuse, 0xda, !P3 ;  /* 0x000000da0000780c */ /* 0x040fe20005f21670 */
[----:B------:R-:W-:Y:S01]  /*20990*/  @!P5 STG.E.U8 desc[UR14][R26.64+0xd0], R237 ;  /* 0x0000d0ed1a00d986 */ /* 0x000fe2000c10110e */
[----:B------:R-:W-:Y:S02]  /*209a0*/  ISETP.LT.OR P5, PT, R0, 0xd9, !P2 ;  /* 0x000000d90000780c */ /* 0x000fe400057a1670 */
[----:B------:R-:W-:Y:S01]  /*209b0*/  F2FP.SATFINITE.E5M2.F32.PACK_AB_MERGE_C R11, RZ, R3, RZ ;  /* 0x00000003ff0b723e */ /* 0x000fe200048060ff */
[----:B------:R0:W-:Y:S01]  /*209c0*/  @!P6 STG.E.U8 desc[UR14][R26.64+0xd1], R9 ;  /* 0x0000d1091a00e986 */ /* 0x0001e2000c10110e */
[----:B------:R-:W-:-:S05]  /*209d0*/  F2FP.SATFINITE.E5M2.F32.PACK_AB_MERGE_C R13, RZ, R4, RZ ;  /* 0x00000004ff0d723e */ /* 0x000fca00048060ff */
[----:B------:R1:W-:Y:S01]  /*209e0*/  @!P0 STG.E.U8 desc[UR14][R24.64+0xd8], R7 ;  /* 0x0000d80718008986 */ /* 0x0003e2000c10110e */
[----:B0-----:R-:W-:-:S03]  /*209f0*/  F2FP.SATFINITE.E5M2.F32.PACK_AB_MERGE_C R9, RZ, R5, RZ ;  /* 0x00000005ff09723e */ /* 0x001fc600048060ff */
[----:B------:R0:W-:Y:S01]  /*20a00*/  @!P1 STG.E.U8 desc[UR14][R24.64+0xd9], R11 ;  /* 0x0000d90b18009986 */ /* 0x0001e2000c10110e */
[----:B-1----:R-:W-:-:S03]  /*20a10*/  F2FP.SATFINITE.E5M2.F32.PACK_AB_MERGE_C R7, RZ, R2, RZ ;  /* 0x00000002ff07723e */ /* 0x002fc600048060ff */
[----:B------:R1:W-:Y:S01]  /*20a20*/  @!P5 STG.E.U8 desc[UR14][R26.64+0xd8], R13 ;  /* 0x0000d80d1a00d986 */ /* 0x0003e2000c10110e */
[----:B----4-:R-:W-:-:S03]  /*20a30*/  FMUL R3, R38, UR20 ;  /* 0x0000001426037c20 */ /* 0x010fc60008400000 */
[----:B------:R-:W4:Y:S02]  /*20a40*/  LDL.LU R38, [R1+0x238] ;  /* 0x0002380001267983 */ /* 0x000f240000300800 */
[----:B0-----:R-:W-:Y:S01]  /*20a50*/  F2FP.SATFINITE.E5M2.F32.PACK_AB_MERGE_C R11, RZ, R3, RZ ;  /* 0x00000003ff0b723e */ /* 0x001fe200048060ff */
[----:B------:R-:W-:Y:S02]  /*20a60*/  FMUL R4, R37, UR20 ;  /* 0x0000001425047c20 */ /* 0x000fe40008400000 */
[----:B------:R-:W4:Y:S01]  /*20a70*/  LDL.LU R37, [R1+0x23c] ;  /* 0x00023c0001257983 */ /* 0x000f220000300800 */
[----:B--2---:R-:W-:-:S03]  /*20a80*/  FMUL R5, R36, UR20 ;  /* 0x0000001424057c20 */ /* 0x004fc60008400000 */
[----:B------:R-:W2:Y:S01]  /*20a90*/  LDL.LU R36, [R1+0x240] ;  /* 0x0002400001247983 */ /* 0x000ea20000300800 */
[----:B---3--:R-:W-:-:S03]  /*20aa0*/  FMUL R2, R35, UR20 ;  /* 0x0000001423027c20 */ /* 0x008fc60008400000 */
[----:B------:R-:W3:Y:S01]  /*20ab0*/  LDL.LU R35, [R1+0x244] ;  /* 0x0002440001237983 */ /* 0x000ee20000300800 */
[----:B-1----:R-:W-:Y:S01]  /*20ac0*/  F2FP.SATFINITE.E5M2.F32.PACK_AB_MERGE_C R13, RZ, R4, RZ ;  /* 0x00000004ff0d723e */ /* 0x002fe200048060ff */
[----:B-----5:R-:W-:Y:S02]  /*20ad0*/  FMUL R3, R33, UR20 ;  /* 0x0000001421037c20 */ /* 0x020fe40008400000 */
[----:B------:R-:W5:Y:S01]  /*20ae0*/  LDL.LU R33, [R1+0x248] ;  /* 0x0002480001217983 */ /* 0x000f620000300800 */
[----:B------:R-:W-:-:S03]  /*20af0*/  FMUL R4, R32, UR20 ;  /* 0x0000001420047c20 */ /* 0x000fc60008400000 */
[----:B------:R-:W5:Y:S01]  /*20b00*/  LDL.LU R32, [R1+0x24c] ;  /* 0x00024c0001207983 */ /* 0x000f620000300800 */
[C---:B------:R-:W-:Y:S02]  /*20b10*/  ISETP.LT.OR P6, PT, R0.reuse, 0xda, !P2 ;  /* 0x000000da0000780c */ /* 0x040fe400057c1670 */
[C---:B------:R-:W-:Y:S02]  /*20b20*/  ISETP.LT.OR P5, PT, R0.reuse, 0xe1, !P3 ;  /* 0x000000e10000780c */ /* 0x040fe40005fa1670 */
[C---:B------:R-:W-:Y:S02]  /*20b30*/  ISETP.LT.OR P1, PT, R0.reuse, 0xe2, !P2 ;  /* 0x000000e20000780c */ /* 0x040fe40005721670 */
[----:B------:R-:W-:-:S07]  /*20b40*/  ISETP.LT.OR P0, PT, R0, 0xe1, !P2 ;  /* 0x000000e10000780c */ /* 0x000fce0005701670 */
[----:B------:R0:W-:Y:S01]  /*20b50*/  @!P6 STG.E.U8 desc[UR14][R26.64+0xd9], R9 ;  /* 0x0000d9091a00e986 */ /* 0x0001e2000c10110e */
[----:B------:R-:W-:Y:S02]  /*20b60*/  ISETP.LT.OR P6, PT, R0, 0xe2, !P3 ;  /* 0x000000e20000780c */ /* 0x000fe40005fc1670 */
[----:B------:R-:W-:Y:S01]  /*20b70*/  F2FP.SATFINITE.E5M2.F32.PACK_AB_MERGE_C R5, RZ, R5, RZ ;  /* 0x00000005ff05723e */ /* 0x000fe200048060ff */
[----:B------:R-:W-:Y:S01]  /*20b80*/  @!P5 STG.E.U8 desc[UR14][R24.64+0xe0], R7 ;  /* 0x0000e0071800d986 */ /* 0x000fe2000c10110e */
[----:B0-----:R-:W-:Y:S01]  /*20b90*/  F2FP.SATFINITE.E5M2.F32.PACK_AB_MERGE_C R9, RZ, R2, RZ ;  /* 0x00000002ff09723e */ /* 0x001fe200048060ff */
[----:B------:R-:W-:-:S08]  /*20ba0*/  FMUL R2, R41, UR20 ;  /* 0x0000001429027c20 */ /* 0x000fd00008400000 */
[----:B------:R-:W-:Y:S01]  /*20bb0*/  @!P6 STG.E.U8 desc[UR14][R24.64+0xe1], R11 ;  /* 0x0000e10b1800e986 */ /* 0x000fe2000c10110e */
[----:B------:R-:W-:-:S03]  /*20bc0*/  ISETP.LT.OR P6, PT, R0, 0xe9, !P3 ;  /* 0x000000e90000780c */ /* 0x000fc60005fc1670 */
[----:B------:R0:W-:Y:S04]  /*20bd0*/  @!P1 STG.E.U8 desc[UR14][R26.64+0xe1], R5 ;  /* 0x0000e1051a009986 */ /* 0x0001e8000c10110e */
[----:B------:R-:W5:Y:S01]  /*20be0*/  LDL.LU R41, [R1+0x250] ;  /* 0x0002500001297983 */ /* 0x000f620000300800 */
[----:B------:R-:W-:-:S03]  /*20bf0*/  ISETP.LT.OR P5, PT, R0, 0xea, !P2 ;  /* 0x000000ea0000780c */ /* 0x000fc600057a1670 */
[----:B------:R1:W-:Y:S01]  /*20c00*/  @!P0 STG.E.U8 desc[UR14][R26.64+0xe0], R13 ;  /* 0x0000e00d1a008986 */ /* 0x0003e2000c10110e */
[----:B0-----:R-:W-:Y:S01]  /*20c10*/  F2FP.SATFINITE.E5M2.F32.PACK_AB_MERGE_C R5, RZ, R2, RZ ;  /* 0x00000002ff05723e */ /* 0x001fe200048060ff */
[----:B------:R-:W-:Y:S02]  /*20c20*/  FMUL R2, R39, UR20 ;  /* 0x0000001427027c20 */ /* 0x000fe40008400000 */
[----:B------:R-:W5:Y:S01]  /*20c30*/  LDL.LU R39, [R1+0x254] ;  /* 0x0002540001277983 */ /* 0x000f620000300800 */
[----:B------:R-:W-:Y:S02]  /*20c40*/  ISETP.LT.OR P0, PT, R0, 0xea, !P3 ;  /* 0x000000ea0000780c */ /* 0x000fe40005f01670 */
[----:B------:R-:W-:Y:S02]  /*20c50*/  F2FP.SATFINITE.E5M2.F32.PACK_AB_MERGE_C R7, RZ, R3, RZ ;  /* 0x00000003ff07723e */ /* 0x000fe400048060ff */
[----:B------:R-:W-:Y:S02]  /*20c60*/  F2FP.SATFINITE.E5M2.F32.PACK_AB_MERGE_C R11, RZ, R4, RZ ;  /* 0x00000004ff0b723e */ /* 0x000fe400048060ff */
[----:B-1----:R-:W-:Y:S01]  /*20c70*/  F2FP.SATFINITE.E5M2.F32.PACK_AB_MERGE_C R13, RZ, R2, RZ ;  /* 0x00000002ff0d723e */ /* 0x002fe200048060ff */
[----:B------:R-:W-:Y:S06]  /*20c80*/  @!P6 STG.E.U8 desc[UR14][R24.64+0xe8], R9 ;  /* 0x0000e8091800e986 */ /* 0x000fec000c10110e */
[----:B------:R0:W-:Y:S04]  /*20c90*/  @!P0 STG.E.U8 desc[UR14][R24.64+0xe9], R7 ;  /* 0x0000e90718008986 */ /* 0x0001e8000c10110e */
[----:B------:R1:W-:Y:S01]  /*20ca0*/  @!P5 STG.E.U8 desc[UR14][R26.64+0xe9], R11 ;  /* 0x0000e90b1a00d986 */ /* 0x0003e2000c10110e */
[----:B----4-:R-:W-:-:S03]  /*20cb0*/  FMUL R3, R38, UR20 ;  /* 0x0000001426037c20 */ /* 0x010fc60008400000 */
[----:B------:R-:W4:Y:S02]  /*20cc0*/  LDL.LU R38, [R1+0x258] ;  /* 0x0002580001267983 */ /* 0x000f240000300800 */
[----:B0-----:R-:W-:Y:S01]  /*20cd0*/  F2FP.SATFINITE.E5M2.F32.PACK_AB_MERGE_C R7, RZ, R3, RZ ;  /* 0x00000003ff07723e */ /* 0x001fe200048060ff */
[----:B------:R-:W-:Y:S02]  /*20ce0*/  FMUL R4, R37, UR20 ;  /* 0x0000001425047c20 */ /* 0x000fe40008400000 */
[----:B------:R-:W4:Y:S01]  /*20cf0*/  LDL.LU R37, [R1+0x25c] ;  /* 0x00025c0001257983 */ /* 0x000f220000300800 */
[----:B--2---:R-:W-:-:S03]  /*20d00*/  FMUL R2, R36, UR20 ;  /* 0x0000001424027c20 */ /* 0x004fc60008400000 */
[----:B------:R-:W2:Y:S02]  /*20d10*/  LDL.LU R36, [R1+0x260] ;  /* 0x0002600001247983 */ /* 0x000ea40000300800 */
[----:B------:R-:W-:Y:S01]  /*20d20*/  F2FP.SATFINITE.E5M2.F32.PACK_AB_MERGE_C R9, RZ, R2, RZ ;  /* 0x00000002ff09723e */ /* 0x000fe200048060ff */
[----:B---3--:R-:W-:Y:S02]  /*20d30*/  FMUL R2, R35, UR20 ;  /* 0x0000001423027c20 */ /* 0x008fe40008400000 */
[----:B------:R-:W3:Y:S03]  /*20d40*/  LDL.LU R35, [R1+0x264] ;  /* 0x0002640001237983 */ /* 0x000ee60000300800 */
        /* <DEDUP_REMOVED lines=10> */
[----:B------:R-:W-:-:S03]  /*20df0*/  ISETP.LT.OR P1, PT, R0, 0xf1, !P2 ;  /* 0x000000f10000780c */ /* 0x000fc60005721670 */
[----:B------:R1:W-:Y:S01]  /*20e00*/  @!P6 STG.E.U8 desc[UR14][R24.64+0xf0], R13 ;  /* 0x0000f00d1800e986 */ /* 0x0003e2000c10110e */
[----:B------:R-:W-:-:S03]  /*20e10*/  ISETP.LT.OR P6, PT, R0, 0xf9, !P3 ;  /* 0x000000f90000780c */ /* 0x000fc60005fc1670 */
[----:B------:R1:W-:Y:S01]  /*20e20*/  @!P0 STG.E.U8 desc[UR14][R24.64+0xf1], R7 ;  /* 0x0000f10718008986 */ /* 0x0003e2000c10110e */
[----:B------:R-:W-:Y:S02]  /*20e30*/  ISETP.LT.OR P3, PT, R0, 0xfa, !P3 ;  /* 0x000000fa0000780c */ /* 0x000fe40005f61670 */
[----:B0-----:R-:W-:Y:S02]  /*20e40*/  F2FP.SATFINITE.E5M2.F32.PACK_AB_MERGE_C R5, RZ, R4, RZ ;  /* 0x00000004ff05723e */ /* 0x001fe400048060ff */
[----:B-1----:R-:W-:Y:S02]  /*20e50*/  F2FP.SATFINITE.E5M2.F32.PACK_AB_MERGE_C R13, RZ, R3, RZ ;  /* 0x00000003ff0d723e */ /* 0x002fe400048060ff */
[----:B------:R-:W-:Y:S01]  /*20e60*/  F2FP.SATFINITE.E5M2.F32.PACK_AB_MERGE_C R7, RZ, R2, RZ ;  /* 0x00000002ff07723e */ /* 0x000fe200048060ff */
[----:B------:R-:W-:Y:S02]  /*20e70*/  FMUL R2, R41, UR20 ;  /* 0x0000001429027c20 */ /* 0x000fe40008400000 */
[----:B------:R-:W5:Y:S04]  /*20e80*/  LDL.LU R41, [R1+0x270] ;  /* 0x0002700001297983 */ /* 0x000f680000300800 */
[----:B------:R0:W-:Y:S01]  /*20e90*/  @!P5 STG.E.U8 desc[UR14][R26.64+0xf1], R9 ;  /* 0x0000f1091a00d986 */ /* 0x0001e2000c10110e */
[----:B------:R-:W-:-:S03]  /*20ea0*/  FMUL R3, R39, UR20 ;  /* 0x0000001427037c20 */ /* 0x000fc60008400000 */
[----:B------:R-:W5:Y:S01]  /*20eb0*/  LDL.LU R39, [R1+0x274] ;  /* 0x0002740001277983 */ /* 0x000f620000300800 */
[----:B------:R-:W-:-:S03]  /*20ec0*/  ISETP.LT.OR P5, PT, R0, 0xf9, !P2 ;  /* 0x000000f90000780c */ /* 0x000fc600057a1670 */
[----:B------:R-:W-:Y:S01]  /*20ed0*/  @!P1 STG.E.U8 desc[UR14][R26.64+0xf0], R5 ;  /* 0x0000f0051a009986 */ /* 0x000fe2000c10110e */
[----:B0-----:R-:W-:-:S03]  /*20ee0*/  F2FP.SATFINITE.E5M2.F32.PACK_AB_MERGE_C R9, RZ, R2, RZ ;  /* 0x00000002ff09723e */ /* 0x001fc600048060ff */
[----:B------:R0:W-:Y:S04]  /*20ef0*/  @!P6 STG.E.U8 desc[UR14][R24.64+0xf8], R11 ;  /* 0x0000f80b1800e986 */ /* 0x0001e8000c10110e */
[----:B------:R1:W-:Y:S01]  /*20f00*/  @!P3 STG.E.U8 desc[UR14][R24.64+0xf9], R13 ;  /* 0x0000f90d1800b986 */ /* 0x0003e2000c10110e */
[----:B0-----:R-:W-:-:S03]  /*20f10*/  F2FP.SATFINITE.E5M2.F32.PACK_AB_MERGE_C R11, RZ, R3, RZ ;  /* 0x00000003ff0b723e */ /* 0x001fc600048060ff */
[----:B------:R0:W-:Y:S01]  /*20f20*/  @!P5 STG.E.U8 desc[UR14][R26.64+0xf8], R7 ;  /* 0x0000f8071a00d986 */ /* 0x0001e2000c10110e */
[----:B----4-:R-:W-:-:S03]  /*20f30*/  FMUL R4, R38, UR20 ;  /* 0x0000001426047c20 */ /* 0x010fc60008400000 */
[----:B------:R-:W4:Y:S02]  /*20f40*/  LDL.LU R38, [R1+0x278] ;  /* 0x0002780001267983 */ /* 0x000f240000300800 */
[----:B-1----:R-:W-:Y:S01]  /*20f50*/  F2FP.SATFINITE.E5M2.F32.PACK_AB_MERGE_C R13, RZ, R4, RZ ;  /* 0x00000004ff0d723e */ /* 0x002fe200048060ff */
[----:B------:R-:W-:Y:S02]  /*20f60*/  FMUL R5, R37, UR20 ;  /* 0x0000001425057c20 */ /* 0x000fe40008400000 */
[----:B------:R-:W4:Y:S01]  /*20f70*/  LDL.LU R37, [R1+0x27c] ;  /* 0x00027c0001257983 */ /* 0x000f220000300800 */
[----:B--2---:R-:W-:-:S03]  /*20f80*/  FMUL R2, R36, UR20 ;  /* 0x0000001424027c20 */ /* 0x004fc60008400000 */
[----:B------:R-:W2:Y:S01]  /*20f90*/  LDL.LU R36, [R1+0x280] ;  /* 0x0002800001247983 */ /* 0x000ea20000300800 */
[----:B---3--:R-:W-:-:S03]  /*20fa0*/  FMUL R3, R35, UR20 ;  /* 0x0000001423037c20 */ /* 0x008fc60008400000 */
[----:B------:R-:W3:Y:S01]  /*20fb0*/  LDL.LU R35, [R1+0x284] ;  /* 0x0002840001237983 */ /* 0x000ee20000300800 */
[----:B0-----:R-:W-:Y:S01]  /*20fc0*/  F2FP.SATFINITE.E5M2.F32.PACK_AB_MERGE_C R7, RZ, R2, RZ ;  /* 0x00000002ff07723e */ /* 0x001fe200048060ff */
[----:B-----5:R-:W-:Y:S02]  /*20fd0*/  FMUL R4, R33, UR20 ;  /* 0x0000001421047c20 */ /* 0x020fe40008400000 */
[----:B------:R-:W5:Y:S01]  /*20fe0*/  LDL.LU R33, [R1+0x288] ;  /* 0x0002880001217983 */ /* 0x000f620000300800 */
[----:B------:R-:W-:-:S03]  /*20ff0*/  FMUL R2, R32, UR20 ;  /* 0x0000001420027c20 */ /* 0x000fc60008400000 */
[----:B------:R-:W5:Y:S01]  /*21000*/  LDL.LU R32, [R1+0x28c] ;  /* 0x00028c0001207983 */ /* 0x000f620000300800 */
[----:B------:R-:W-:Y:S02]  /*21010*/  ISETP.GE.AND P1, PT, R34, 0x81, PT ;  /* 0x000000812200780c */ /* 0x000fe40003f26270 */
[C---:B------:R-:W-:Y:S02]  /*21020*/  ISETP.LT.OR P2, PT, R0.reuse, 0xfa, !P2 ;  /* 0x000000fa0000780c */ /* 0x040fe40005741670 */
[C---:B------:R-:W-:Y:S02]  /*21030*/  ISETP.LT.OR P6, PT, R0.reuse, 0x1, !P1 ;  /* 0x000000010000780c */ /* 0x040fe40004fc1670 */
[----:B------:R-:W-:Y:S02]  /*21040*/  ISETP.LT.OR P3, PT, R0, 0x2, !P1 ;  /* 0x000000020000780c */ /* 0x000fe40004f61670 */
[----:B------:R-:W-:-:S07]  /*21050*/  ISETP.GE.AND P0, PT, R34, 0x89, PT ;  /* 0x000000892200780c */ /* 0x000fce0003f06270 */
[----:B------:R0:W-:Y:S04]  /*21060*/  @!P2 STG.E.U8 desc[UR14][R26.64+0xf9], R9 ;  /* 0x0000f9091a00a986 */ /* 0x0001e8000c10110e */
[----:B------:R-:W-:Y:S01]  /*21070*/  @!P6 STG.E.U8 desc[UR14][R30.64], R11 ;  /* 0x0000000b1e00e986 */ /* 0x000fe2000c10110e */
[C---:B------:R-:W-:Y:S02]  /*21080*/  ISETP.LT.OR P6, PT, R0.reuse, 0x2, !P0 ;  /* 0x000000020000780c */ /* 0x040fe400047c1670 */
[C---:B------:R-:W-:Y:S01]  /*21090*/  ISETP.LT.OR P5, PT, R0.reuse, 0x1, !P0 ;  /* 0x000000010000780c */ /* 0x040fe200047a1670 */
[----:B------:R1:W-:Y:S01]  /*210a0*/  @!P3 STG.E.U8 desc[UR14][R30.64+0x1], R13 ;  /* 0x0000010d1e00b986 */ /* 0x0003e2000c10110e */
[----:B------:R-:W-:Y:S02]  /*210b0*/  ISETP.LT.OR P2, PT, R0, 0xa, !P1 ;  /* 0x0000000a0000780c */ /* 0x000fe40004f41670 */
[----:B0-----:R-:W-:-:S02]  /*210c0*/  F2FP.SATFINITE.E5M2.F32.PACK_AB_MERGE_C R9, RZ, R3, RZ ;  /* 0x00000003ff09723e */ /* 0x001fc400048060ff */
[----:B------:R-:W-:Y:S01]  /*210d0*/  ISETP.LT.OR P3, PT, R0, 0x9, !P1 ;  /* 0x000000090000780c */ /* 0x000fe20004f61670 */
[----:B------:R-:W-:Y:S01]  /*210e0*/  FMUL R3, R41, UR20 ;  /* 0x0000001429037c20 */ /* 0x000fe20008400000 */
[----:B-1----:R-:W-:Y:S01]  /*210f0*/  F2FP.SATFINITE.E5M2.F32.PACK_AB_MERGE_C R13, RZ, R2, RZ ;  /* 0x00000002ff0d723e */ /* 0x002fe200048060ff */
[----:B------:R-:W5:Y:S01]  /*21100*/  LDL.LU R41, [R1+0x290] ;  /* 0x0002900001297983 */ /* 0x000f620000300800 */
[----:B------:R-:W-:Y:S02]  /*21110*/  F2FP.SATFINITE.E5M2.F32.PACK_AB_MERGE_C R5, RZ, R5, RZ ;  /* 0x00000005ff05723e */ /* 0x000fe400048060ff */
[----:B------:R-:W-:Y:S01]  /*21120*/  F2FP.SATFINITE.E5M2.F32.PACK_AB_MERGE_C R11, RZ, R4, RZ ;  /* 0x00000004ff0b723e */ /* 0x000fe200048060ff */
[----:B------:R0:W-:Y:S01]  /*21130*/  @!P6 STG.E.U8 desc[UR14][R28.64+0x1], R7 ;  /* 0x000001071c00e986 */ /* 0x0001e2000c10110e */
[----:B------:R-:W-:-:S03]  /*21140*/  FMUL R2, R39, UR20 ;  /* 0x0000001427027c20 */ /* 0x000fc60008400000 */
[----:B------:R-:W5:Y:S01]  /*21150*/  LDL.LU R39, [R1+0x294] ;  /* 0x0002940001277983 */ /* 0x000f620000300800 */
[----:B------:R-:W-:Y:S02]  /*21160*/  ISETP.LT.OR P6, PT, R0, 0xa, !P0 ;  /* 0x0000000a0000780c */ /* 0x000fe400047c1670 */
[----:B0-----:R-:W-:Y:S01]  /*21170*/  F2FP.SATFINITE.E5M2.F32.PACK_AB_MERGE_C R7, RZ, R2, RZ ;  /* 0x00000002ff07723e */ /* 0x001fe200048060ff */
[----:B------:R0:W-:Y:S04]  /*21180*/  @!P5 STG.E.U8 desc[UR14][R28.64], R5 ;  /* 0x000000051c00d986 */ /* 0x0001e8000c10110e */
[----:B------:R-:W-:Y:S04]  /*21190*/  @!P2 STG.E.U8 desc[UR14][R30.64+0x9], R11 ;  /* 0x0000090b1e00a986 */ /* 0x000fe8000c10110e */
[----:B------:R1:W-:Y:S01]  /*211a0*/  @!P3 STG.E.U8 desc[UR14][R30.64+0x8], R9 ;  /* 0x000008091e00b986 */ /* 0x0003e2000c10110e */
[----:B0-----:R-:W-:-:S05]  /*211b0*/  F2FP.SATFINITE.E5M2.F32.PACK_AB_MERGE_C R5, RZ, R3, RZ ;  /* 0x00000003ff05723e */ /* 0x001fca00048060ff */
[----:B------:R0:W-:Y:S01]  /*211c0*/  @!P6 STG.E.U8 desc[UR14][R28.64+0x9], R5 ;  /* 0x000009051c00e986 */ /* 0x0001e2000c10110e */
[----:B----4-:R-:W-:-:S03]  /*211d0*/  FMUL R4, R38, UR20 ;  /* 0x0000001426047c20 */ /* 0x010fc60008400000 */
[----:B------:R-:W4:Y:S02]  /*211e0*/  LDL.LU R38, [R1+0x298] ;  /* 0x0002980001267983 */ /* 0x000f240000300800 */
[----:B-1----:R-:W-:Y:S01]  /*211f0*/  F2FP.SATFINITE.E5M2.F32.PACK_AB_MERGE_C R9, RZ, R4, RZ ;  /* 0x00000004ff09723e */ /* 0x002fe200048060ff */
[----:B------:R-:W-:Y:S02]  /*21200*/  FMUL R2, R37, UR20 ;  /* 0x0000001425027c20 */ /* 0x000fe40008400000 */
[----:B------:R-:W4:Y:S03]  /*21210*/  LDL.LU R37, [R1+0x29c] ;  /* 0x00029c0001257983 */ /* 0x000f260000300800 */
[----:B------:R-:W-:Y:S01]  /*21220*/  F2FP.SATFINITE.E5M2.F32.PACK_AB_MERGE_C R11, RZ, R2, RZ ;  /* 0x00000002ff0b723e */ /* 0x000fe200048060ff */
[----:B--2---:R-:W-:Y:S02]  /*21230*/  FMUL R2, R36, UR20 ;  /* 0x0000001424027c20 */ /* 0x004fe40008400000 */
[----:B------:R-:W2:Y:S01]  /*21240*/  LDL.LU R36, [R1+0x2a0] ;  /* 0x0002a00001247983 */ /* 0x000ea20000300800 */
[----:B---3--:R-:W-:-:S03]  /*21250*/  FMUL R3, R35, UR20 ;  /* 0x0000001423037c20 */ /* 0x008fc60008400000 */
[----:B------:R-:W3:Y:S01]  /*21260*/  LDL.LU R35, [R1+0x2a4] ;  /* 0x0002a40001237983 */ /* 0x000ee20000300800 */
[----:B-----5:R-:W-:-:S03]  /*21270*/  FMUL R4, R33, UR20 ;  /* 0x0000001421047c20 */ /* 0x020fc60008400000 */
[----:B------:R-:W5:Y:S01]  /*21280*/  LDL.LU R33, [R1+0x2a8] ;  /* 0x0002a80001217983 */ /* 0x000f620000300800 */
[----:B0-----:R-:W-:-:S03]  /*21290*/  FMUL R5, R32, UR20 ;  /* 0x0000001420057c20 */ /* 0x001fc60008400000 */
[----:B------:R-:W5:Y:S01]  /*212a0*/  LDL.LU R32, [R1+0x2ac] ;  /* 0x0002ac0001207983 */ /* 0x000f620000300800 */
[C---:B------:R-:W-:Y:S02]  /*212b0*/  ISETP.LT.OR P5, PT, R0.reuse, 0x9, !P0 ;  /* 0x000000090000780c */ /* 0x040fe400047a1670 */
[C---:B------:R-:W-:Y:S02]  /*212c0*/  ISETP.LT.OR P3, PT, R0.reuse, 0x11, !P1 ;  /* 0x000000110000780c */ /* 0x040fe40004f61670 */
[C---:B------:R-:W-:Y:S02]  /*212d0*/  ISETP.LT.OR P2, PT, R0.reuse, 0x12, !P1 ;  /* 0x000000120000780c */ /* 0x040fe40004f41670 */
[----:B------:R-:W-:-:S07]  /*212e0*/  ISETP.LT.OR P6, PT, R0, 0x12, !P0 ;  /* 0x000000120000780c */ /* 0x000fce00047c1670 */
[----:B------:R-:W-:Y:S01]  /*212f0*/  @!P5 STG.E.U8 desc[UR14][R28.64+0x8], R13 ;  /* 0x0000080d1c00d986 */ /* 0x000fe2000c10110e */
[----:B------:R-:W-:-:S03]  /*21300*/  ISETP.LT.OR P5, PT, R0, 0x11, !P0 ;  /* 0x000000110000780c */ /* 0x000fc600047a1670 */
[----:B------:R0:W-:Y:S01]  /*21310*/  @!P3 STG.E.U8 desc[UR14][R30.64+0x10], R7 ;  /* 0x000010071e00b986 */ /* 0x0001e2000c10110e */
[----:B------:R-:W-:-:S03]  /*21320*/  ISETP.LT.OR P3, PT, R0, 0x19, !P1 ;  /* 0x000000190000780c */ /* 0x000fc60004f61670 */
[----:B------:R1:W-:Y:S01]  /*21330*/  @!P2 STG.E.U8 desc[UR14][R30.64+0x11], R9 ;  /* 0x000011091e00a986 */ /* 0x0003e2000c10110e */
[----:B------:R-:W-:Y:S02]  /*21340*/  ISETP.LT.OR P2, PT, R0, 0x1a, !P1 ;  /* 0x0000001a0000780c */ /* 0x000fe40004f41670 */
[----:B0-----:R-:W-:Y:S02]  /*21350*/  F2FP.SATFINITE.E5M2.F32.PACK_AB_MERGE_C R7, RZ, R2, RZ ;  /* 0x00000002ff07723e */ /* 0x001fe400048060ff */
[----:B-1----:R-:W-:Y:S01]  /*21360*/  F2FP.SATFINITE.E5M2.F32.PACK_AB_MERGE_C R9, RZ, R3, RZ ;  /* 0x00000003ff09723e */ /* 0x002fe200048060ff */
[----:B------:R-:W-:Y:S02]  /*21370*/  FMUL R2, R41, UR20 ;  /* 0x0000001429027c20 */ /* 0x000fe40008400000 */
[----:B------:R-:W5:Y:S01]  /*21380*/  LDL.LU R41, [R1+0x2b0] ;  /* 0x0002b00001297983 */ /* 0x000f620000300800 */
[----:B------:R-:W-:-:S03]  /*21390*/  F2FP.SATFINITE.E5M2.F32.PACK_AB_MERGE_C R13, RZ, R4, RZ ;  /* 0x00000004ff0d723e */ /* 0x000fc600048060ff */
[----:B------:R0:W-:Y:S01]  /*213a0*/  @!P6 STG.E.U8 desc[UR14][R28.64+0x11], R7 ;  /* 0x000011071c00e986 */ /* 0x0001e2000c10110e */
[----:B------:R-:W-:-:S03]  /*213b0*/  FMUL R3, R39, UR20 ;  /* 0x0000001427037c20 */ /* 0x000fc60008400000 */
[----:B------:R-:W5:Y:S01]  /*213c0*/  LDL.LU R39, [R1+0x2b4] ;  /* 0x0002b40001277983 */ /* 0x000f620000300800 */
[----:B------:R-:W-:Y:S02]  /*213d0*/  ISETP.LT.OR P6, PT, R0, 0x1a, !P0 ;  /* 0x0000001a0000780c */ /* 0x000fe400047c1670 */
[----:B0-----:R-:W-:Y:S01]  /*213e0*/  F2FP.SATFINITE.E5M2.F32.PACK_AB_MERGE_C R7, RZ, R2, RZ ;  /* 0x00000002ff07723e */ /* 0x001fe200048060ff */
[----:B------:R-:W-:Y:S04]  /*213f0*/  @!P5 STG.E.U8 desc[UR14][R28.64+0x10], R11 ;  /* 0x0000100b1c00d986 */ /* 0x000fe8000c10110e */
[----:B------:R0:W-:Y:S04]  /*21400*/  @!P3 STG.E.U8 desc[UR14][R30.64+0x18], R9 ;  /* 0x000018091e00b986 */ /* 0x0001e8000c10110e */
[----:B------:R1:W-:Y:S01]  /*21410*/  @!P2 STG.E.U8 desc[UR14][R30.64+0x19], R13 ;  /* 0x0000190d1e00a986 */ /* 0x0003e2000c10110e */
[----:B0-----:R-:W-:-:S03]  /*21420*/  F2FP.SATFINITE.E5M2.F32.PACK_AB_MERGE_C R9, RZ, R3, RZ ;  /* 0x00000003ff09723e */ /* 0x001fc600048060ff */
[----:B------:R0:W-:Y:S01]  /*21430*/  @!P6 STG.E.U8 desc[UR14][R28.64+0x19], R7 ;  /* 0x000019071c00e986 */ /* 0x0001e2000c10110e */
[----:B----4-:R-:W-:-:S03]  /*21440*/  FMUL R4, R38, UR20 ;  /* 0x0000001426047c20 */ /* 0x010fc60008400000 */
[----:B------:R-:W4:Y:S02]  /*21450*/  LDL.LU R38, [R1+0x2b8] ;  /* 0x0002b80001267983 */ /* 0x000f240000300800 */
[----:B------:R-:W-:Y:S01]  /*21460*/  F2FP.SATFINITE.E5M2.F32.PACK_AB_MERGE_C R11, RZ, R4, RZ ;  /* 0x00000004ff0b723e */ /* 0x000fe200048060ff */
[----:B------:R-:W-:Y:S02]  /*21470*/  FMUL R2, R37, UR20 ;  /* 0x0000001425027c20 */ /* 0x000fe40008400000 */
[----:B------:R-:W4:Y:S03]  /*21480*/  LDL.LU R37, [R1+0x2bc] ;  /* 0x0002bc0001257983 */ /* 0x000f260000300800 */
[----:B-1----:R-:W-:Y:S01]  /*21490*/  F2FP.SATFINITE.E5M2.F32.PACK_AB_MERGE_C R13, RZ, R2, RZ ;  /* 0x00000002ff0d723e */ /* 0x002fe200048060ff */
[----:B--2---:R-:W-:Y:S02]  /*214a0*/  FMUL R3, R36, UR20 ;  /* 0x0000001424037c20 */ /* 0x004fe40008400000 */
[----:B------:R-:W2:Y:S01]  /*214b0*/  LDL.LU R36, [R1+0x2c0] ;  /* 0x0002c00001247983 */ /* 0x000ea20000300800 */
[----:B---3--:R-:W-:-:S03]  /*214c0*/  FMUL R2, R35, UR20 ;  /* 0x0000001423027c20 */ /* 0x008fc60008400000 */
[----:B------:R-:W3:Y:S02]  /*214d0*/  LDL.LU R35, [R1+0x2c4] ;  /* 0x0002c40001237983 */ /* 0x000ee40000300800 */
[----:B0-----:R-:W-:Y:S01]  /*214e0*/  F2FP.SATFINITE.E5M2.F32.PACK_AB_MERGE_C R7, RZ, R2, RZ ;  /* 0x00000002ff07723e */ /* 0x001fe200048060ff */
[----:B-----5:R-:W-:Y:S02]  /*214f0*/  FMUL R4, R33, UR20 ;  /* 0x0000001421047c20 */ /* 0x020fe40008400000 */
[----:B------:R-:W5:Y:S01]  /*21500*/  LDL.LU R33, [R1+0x2c8] ;  /* 0x0002c80001217983 */ /* 0x000f620000300800 */
[----:B------:R-:W-:-:S03]  /*21510*/  FMUL R2, R32, UR20 ;  /* 0x0000001420027c20 */ /* 0x000fc60008400000 */
[----:B------:R-:W5:Y:S01]  /*21520*/  LDL.LU R32, [R1+0x2cc] ;  /* 0x0002cc0001207983 */ /* 0x000f620000300800 */
[C---:B------:R-:W-:Y:S02]  /*21530*/  ISETP.LT.OR P5, PT, R0.reuse, 0x19, !P0 ;  /* 0x000000190000780c */ /* 0x040fe400047a1670 */
[C---:B------:R-:W-:Y:S02]  /*21540*/  ISETP.LT.OR P3, PT, R0.reuse, 0x21, !P1 ;  /* 0x000000210000780c */ /* 0x040fe40004f61670 */
[C---:B------:R-:W-:Y:S02]  /*21550*/  ISETP.LT.OR P2, PT, R0.reuse, 0x22, !P1 ;  /* 0x000000220000780c */ /* 0x040fe40004f41670 */
[----:B------:R-:W-:Y:S02]  /*21560*/  F2FP.SATFINITE.E5M2.F32.PACK_AB_MERGE_C R5, RZ, R5, RZ ;  /* 0x00000005ff05723e */ /* 0x000fe400048060ff */
[----:B------:R-:W-:-:S05]  /*21570*/  ISETP.LT.OR P6, PT, R0, 0x22, !P0 ;  /* 0x000000220000780c */ /* 0x000fca00047c1670 */
[----:B------:R0:W-:Y:S01]  /*21580*/  @!P5 STG.E.U8 desc[UR14][R28.64+0x18], R5 ;  /* 0x000018051c00d986 */ /* 0x0001e2000c10110e */
[----:B------:R-:W-:-:S03]  /*21590*/  ISETP.LT.OR P5, PT, R0, 0x21, !P0 ;  /* 0x000000210000780c */ /* 0x000fc600047a1670 */
[----:B------:R-:W-:Y:S01]  /*215a0*/  @!P3 STG.E.U8 desc[UR14][R30.64+0x20], R9 ;  /* 0x000020091e00b986 */ /* 0x000fe2000c10110e */
        /* <DEDUP_REMOVED lines=8> */
[----:B------:R-:W-:Y:S01]  /*21630*/  @!P6 STG.E.U8 desc[UR14][R28.64+0x21], R5 ;  /* 0x000021051c00e986 */ /* 0x000fe2000c10110e */
[----:B------:R-:W-:-:S03]  /*21640*/  FMUL R3, R39, UR20 ;  /* 0x0000001427037c20 */ /* 0x000fc60008400000 */
[----:B------:R-:W5:Y:S01]  /*21650*/  LDL.LU R39, [R1+0x2d4] ;  /* 0x0002d40001277983 */ /* 0x000f620000300800 */
[----:B------:R-:W-:-:S03]  /*21660*/  ISETP.LT.OR P6, PT, R0, 0x2a, !P0 ;  /* 0x0000002a0000780c */ /* 0x000fc600047c1670 */
[----:B------:R-:W-:Y:S04]  /*21670*/  @!P5 STG.E.U8 desc[UR14][R28.64+0x20], R13 ;  /* 0x0000200d1c00d986 */ /* 0x000fe8000c10110e */
[----:B------:R0:W-:Y:S04]  /*21680*/  @!P3 STG.E.U8 desc[UR14][R30.64+0x28], R7 ;  /* 0x000028071e00b986 */ /* 0x0001e8000c10110e */
[----:B------:R1:W-:Y:S01]  /*21690*/  @!P2 STG.E.U8 desc[UR14][R30.64+0x29], R9 ;  /* 0x000029091e00a986 */ /* 0x0003e2000c10110e */
[----:B0-----:R-:W-:Y:S02]  /*216a0*/  F2FP.SATFINITE.E5M2.F32.PACK_AB_MERGE_C R7, RZ, R2, RZ ;  /* 0x00000002ff07723e */ /* 0x001fe400048060ff */
[----:B-1----:R-:W-:-:S03]  /*216b0*/  F2FP.SATFINITE.E5M2.F32.PACK_AB_MERGE_C R9, RZ, R3, RZ ;  /* 0x00000003ff09723e */ /* 0x002fc600048060ff */
[----:B------:R0:W-:Y:S01]  /*216c0*/  @!P6 STG.E.U8 desc[UR14][R28.64+0x29], R7 ;  /* 0x000029071c00e986 */ /* 0x0001e2000c10110e */
[----:B----4-:R-:W-:-:S03]  /*216d0*/  FMUL R4, R38, UR20 ;  /* 0x0000001426047c20 */ /* 0x010fc60008400000 */
[----:B------:R-:W4:Y:S02]  /*216e0*/  LDL.LU R38, [R1+0x2d8] ;  /* 0x0002d80001267983 */ /* 0x000f240000300800 */
[----:B------:R-:W-:Y:S01]  /*216f0*/  F2FP.SATFINITE.E5M2.F32.PACK_AB_MERGE_C R13, RZ, R4, RZ ;  /* 0x00000004ff0d723e */ /* 0x000fe200048060ff */
        /* <DEDUP_REMOVED lines=21> */
[----:B------:R-:W-:Y:S02]  /*21850*/  F2FP.SATFINITE.E5M2.F32.PACK_AB_MERGE_C R5, RZ, R5, RZ ;  /* 0x00000005ff05723e */ /* 0x000fe400048060ff */
        /* <DEDUP_REMOVED lines=204> */
[----:B------:R-:W-:Y:S01]  /*22520*/  F2FP.SATFINITE.E5M2.F32.PACK_AB_MERGE_C R9, RZ, R4, RZ ;  /* 0x00000004ff09723e */ /* 0x000fe200048060ff */
[----:B------:R-:W-:-:S02]  /*22530*/  FMUL R3, R39, UR20 ;  /* 0x0000001427037c20 */ /* 0x000fc40008400000 */
[----:B------:R-:W5:Y:S04]  /*22540*/  LDL.LU R39, [R1+0x394] ;  /* 0x0003940001277983 */ /* 0x000f680000300800 */
[----:B------:R-:W-:Y:S04]  /*22550*/  @!P6 STG.E.U8 desc[UR14][R28.64+0x81], R5 ;  /* 0x000081051c00e986 */ /* 0x000fe8000c10110e */
[----:B------:R-:W-:Y:S04]  /*22560*/  @!P5 STG.E.U8 desc[UR14][R28.64+0x80], R13 ;  /* 0x0000800d1c00d986 */ /* 0x000fe8000c10110e */
[----:B------:R0:W-:Y:S04]  /*22570*/  @!P3 STG.E.U8 desc[UR14][R30.64+0x88], R7 ;  /* 0x000088071e00b986 */ /* 0x0001e8000c10110e */
[----:B------:R1:W-:Y:S01]  /*22580*/  @!P2 STG.E.U8 desc[UR14][R30.64+0x89], R9 ;  /* 0x000089091e00a986 */ /* 0x0003e2000c10110e */
[----:B0-----:R-:W-:-:S02]  /*22590*/  F2FP.SATFINITE.E5M2.F32.PACK_AB_MERGE_C R7, RZ, R2, RZ ;  /* 0x00000002ff07723e */ /* 0x001fc400048060ff */
[----:B-1----:R-:W-:Y:S01]  /*225a0*/  F2FP.SATFINITE.E5M2.F32.PACK_AB_MERGE_C R9, RZ, R3, RZ ;  /* 0x00000003ff09723e */ /* 0x002fe200048060ff */
[----:B----4-:R-:W-:Y:S02]  /*225b0*/  FMUL R4, R38, UR20 ;  /* 0x0000001426047c20 */ /* 0x010fe40008400000 */
[----:B------:R-:W4:Y:S03]  /*225c0*/  LDL.LU R38, [R1+0x398] ;  /* 0x0003980001267983 */ /* 0x000f260000300800 */
[----:B------:R-:W-:Y:S01]  /*225d0*/  F2FP.SATFINITE.E5M2.F32.PACK_AB_MERGE_C R13, RZ, R4, RZ ;  /* 0x00000004ff0d723e */ /* 0x000fe200048060ff */
[----:B------:R-:W-:Y:S02]  /*225e0*/  FMUL R5, R37, UR20 ;  /* 0x0000001425057c20 */ /* 0x000fe40008400000 */
[----:B------:R-:W4:Y:S01]  /*225f0*/  LDL.LU R37, [R1+0x39c] ;  /* 0x00039c0001257983 */ /* 0x000f220000300800 */
[----:B--2---:R-:W-:-:S03]  /*22600*/  FMUL R2, R36, UR20 ;  /* 0x0000001424027c20 */ /* 0x004fc60008400000 */
[----:B------:R-:W2:Y:S01]  /*22610*/  LDL.LU R36, [R1+0x3a0] ;  /* 0x0003a00001247983 */ /* 0x000ea20000300800 */
[----:B---3--:R-:W-:-:S03]  /*22620*/  FMUL R3, R35, UR20 ;  /* 0x0000001423037c20 */ /* 0x008fc60008400000 */
[----:B------:R-:W3:Y:S01]  /*22630*/  LDL.LU R35, [R1+0x3a4] ;  /* 0x0003a40001237983 */ /* 0x000ee20000300800 */
[----:B------:R-:W-:Y:S01]  /*22640*/  F2FP.SATFINITE.E5M2.F32.PACK_AB_MERGE_C R15, RZ, R5, RZ ;  /* 0x00000005ff0f723e */ /* 0x000fe200048060ff */
        /* <DEDUP_REMOVED lines=10> */
[----:B------:R-:W-:Y:S01]  /*226f0*/  @!P5 STG.E.U8 desc[UR14][R28.64+0x88], R11 ;  /* 0x0000880b1c00d986 */ /* 0x000fe2000c10110e */
[----:B------:R-:W-:-:S03]  /*22700*/  ISETP.LT.OR P5, PT, R0, 0x91, !P0 ;  /* 0x000000910000780c */ /* 0x000fc600047a1670 */
[----:B------:R1:W-:Y:S01]  /*22710*/  @!P3 STG.E.U8 desc[UR14][R30.64+0x90], R9 ;  /* 0x000090091e00b986 */ /* 0x0003e2000c10110e */
[C---:B------:R-:W-:Y:S02]  /*22720*/  ISETP.LT.OR P3, PT, R0.reuse, 0x99, !P1 ;  /* 0x000000990000780c */ /* 0x040fe40004f61670 */
[----:B0-----:R-:W-:Y:S01]  /*22730*/  F2FP.SATFINITE.E5M2.F32.PACK_AB_MERGE_C R7, RZ, R2, RZ ;  /* 0x00000002ff07723e */ /* 0x001fe200048060ff */
[----:B------:R-:W-:Y:S01]  /*22740*/  @!P2 STG.E.U8 desc[UR14][R30.64+0x91], R13 ;  /* 0x0000910d1e00a986 */ /* 0x000fe2000c10110e */
[----:B------:R-:W-:Y:S02]  /*22750*/  ISETP.LT.OR P2, PT, R0, 0x9a, !P1 ;  /* 0x0000009a0000780c */ /* 0x000fe40004f41670 */
        /* <DEDUP_REMOVED lines=86> */
[----:B------:R-:W-:Y:S01]  /*22cc0*/  FMUL R2, R39, UR20 ;  /* 0x0000001427027c20 */ /* 0x000fe20008400000 */
[----:B------:R-:W-:Y:S02]  /*22cd0*/  ISETP.LT.OR P6, PT, R0, 0xba, !P0 ;  /* 0x000000ba0000780c */ /* 0x000fe400047c1670 */
[----:B------:R-:W5:Y:S02]  /*22ce0*/  LDL.LU R39, [R1+0x3f4] ;  /* 0x0003f40001277983 */ /* 0x000f640000300800 */
[----:B0-----:R-:W-:Y:S02]  /*22cf0*/  F2FP.SATFINITE.E5M2.F32.PACK_AB_MERGE_C R7, RZ, R2, RZ ;  /* 0x00000002ff07723e */ /* 0x001fe400048060ff */
        /* <DEDUP_REMOVED lines=28> */
[C---:B------:R-:W-:Y:S02]  /*22ec0*/  ISETP.LT.OR P2, PT, R0.reuse, 0xca, !P1 ;  /* 0x000000ca0000780c */ /* 0x040fe40004f41670 */
[----:B0-----:R-:W-:Y:S02]  /*22ed0*/  F2FP.SATFINITE.E5M2.F32.PACK_AB_MERGE_C R7, RZ, R2, RZ ;  /* 0x00000002ff07723e */ /* 0x001fe400048060ff */
[----:B-1----:R-:W-:Y:S01]  /*22ee0*/  F2FP.SATFINITE.E5M2.F32.PACK_AB_MERGE_C R9, RZ, R3, RZ ;  /* 0x00000003ff09723e */ /* 0x002fe200048060ff */
[----:B------:R-:W-:Y:S02]  /*22ef0*/  FMUL R2, R41, UR20 ;  /* 0x0000001429027c20 */ /* 0x000fe40008400000 */
[----:B------:R0:W-:Y:S01]  /*22f00*/  @!P6 STG.E.U8 desc[UR14][R28.64+0xc1], R7 ;  /* 0x0000c1071c00e986 */ /* 0x0001e2000c10110e */
[----:B------:R-:W-:-:S03]  /*22f10*/  ISETP.LT.OR P6, PT, R0, 0xca, !P0 ;  /* 0x000000ca0000780c */ /* 0x000fc600047c1670 */
[----:B------:R-:W5:Y:S01]  /*22f20*/  LDL.LU R41, [R1+0x410] ;  /* 0x0004100001297983 */ /* 0x000f620000300800 */
[----:B------:R-:W-:Y:S01]  /*22f30*/  F2FP.SATFINITE.E5M2.F32.PACK_AB_MERGE_C R13, RZ, R4, RZ ;  /* 0x00000004ff0d723e */ /* 0x000fe200048060ff */
[----:B------:R-:W-:Y:S02]  /*22f40*/  FMUL R3, R39, UR20 ;  /* 0x0000001427037c20 */ /* 0x000fe40008400000 */
[----:B------:R-:W5:Y:S01]  /*22f50*/  LDL.LU R39, [R1+0x414] ;  /* 0x0004140001277983 */ /* 0x000f620000300800 */
[----:B0-----:R-:W-:-:S03]  /*22f60*/  F2FP.SATFINITE.E5M2.F32.PACK_AB_MERGE_C R7, RZ, R2, RZ ;  /* 0x00000002ff07723e */ /* 0x001fc600048060ff */
        /* <DEDUP_REMOVED lines=21> */
[C---:B------:R-:W-:Y:S01]  /*230c0*/  ISETP.LT.OR P3, PT, R0.reuse, 0xd1, !P1 ;  /* 0x000000d10000780c */ /* 0x040fe20004f61670 */
[----:B------:R-:W5:Y:S01]  /*230d0*/  LDL.LU R42, [R1+0x430] ;  /* 0x00043000012a7983 */ /* 0x000f620000300800 */
[C---:B------:R-:W-:Y:S02]  /*230e0*/  ISETP.LT.OR P2, PT, R0.reuse, 0xd2, !P1 ;  /* 0x000000d20000780c */ /* 0x040fe40004f41670 */
[----:B------:R-:W-:Y:S02]  /*230f0*/  ISETP.LT.OR P6, PT, R0, 0xd2, !P0 ;  /* 0x000000d20000780c */ /* 0x000fe400047c1670 */
[----:B------:R-:W-:-:S05]  /*23100*/  F2FP.SATFINITE.E5M2.F32.PACK_AB_MERGE_C R5, RZ, R5, RZ ;  /* 0x00000005ff05723e */ /* 0x000fca00048060ff */
[----:B------:R0:W-:Y:S01]  /*23110*/  @!P5 STG.E.U8 desc[UR14][R28.64+0xc8], R5 ;  /* 0x0000c8051c00d986 */ /* 0x0001e2000c10110e */
[----:B------:R-:W-:-:S03]  /*23120*/  ISETP.LT.OR P5, PT, R0, 0xd1, !P0 ;  /* 0x000000d10000780c */ /* 0x000fc600047a1670 */
[----:B------:R-:W-:Y:S01]  /*23130*/  @!P3 STG.E.U8 desc[UR14][R30.64+0xd0], R9 ;  /* 0x0000d0091e00b986 */ /* 0x000fe2000c10110e */
[----:B------:R-:W-:-:S03]  /*23140*/  ISETP.LT.OR P3, PT, R0, 0xd9, !P1 ;  /* 0x000000d90000780c */ /* 0x000fc60004f61670 */
[----:B------:R1:W-:Y:S01]  /*23150*/  @!P2 STG.E.U8 desc[UR14][R30.64+0xd1], R11 ;  /* 0x0000d10b1e00a986 */ /* 0x0003e2000c10110e */
[----:B0-----:R-:W-:Y:S02]  /*23160*/  F2FP.SATFINITE.E5M2.F32.PACK_AB_MERGE_C R5, RZ, R3, RZ ;  /* 0x00000003ff05723e */ /* 0x001fe400048060ff */
[----:B------:R-:W-:-:S03]  /*23170*/  ISETP.LT.OR P2, PT, R0, 0xda, !P1 ;  /* 0x000000da0000780c */ /* 0x000fc60004f41670 */
[----:B------:R-:W-:Y:S01]  /*23180*/  @!P6 STG.E.U8 desc[UR14][R28.64+0xd1], R5 ;  /* 0x0000d1051c00e986 */ /* 0x000fe2000c10110e */
[----:B-1----:R-:W-:Y:S02]  /*23190*/  F2FP.SATFINITE.E5M2.F32.PACK_AB_MERGE_C R11, RZ, R2, RZ ;  /* 0x00000002ff0b723e */ /* 0x002fe400048060ff */
[----:B------:R-:W-:Y:S01]  /*231a0*/  ISETP.LT.OR P6, PT, R0, 0xda, !P0 ;  /* 0x000000da0000780c */ /* 0x000fe200047c1670 */
[----:B------:R-:W-:Y:S02]  /*231b0*/  FMUL R2, R41, UR20 ;  /* 0x0000001429027c20 */ /* 0x000fe40008400000 */
[----:B------:R-:W5:Y:S01]  /*231c0*/  LDL.LU R41, [R1+0x434] ;  /* 0x0004340001297983 */ /* 0x000f620000300800 */
[----:B------:R-:W-:-:S03]  /*231d0*/  FMUL R3, R39, UR20 ;  /* 0x0000001427037c20 */ /* 0x000fc60008400000 */
[----:B------:R-:W5:Y:S01]  /*231e0*/  LDL.LU R39, [R1+0x438] ;  /* 0x0004380001277983 */ /* 0x000f620000300800 */
[----:B------:R-:W-:-:S03]  /*231f0*/  F2FP.SATFINITE.E5M2.F32.PACK_AB_MERGE_C R9, RZ, R4, RZ ;  /* 0x00000004ff09723e */ /* 0x000fc600048060ff */
        /* <DEDUP_REMOVED lines=12> */
[----:B------:R-:W2:Y:S02]  /*232c0*/  LDL.LU R36, [R1+0x444] ;  /* 0x0004440001247983 */ /* 0x000ea40000300800 */
[----:B0-----:R-:W-:Y:S01]  /*232d0*/  F2FP.SATFINITE.E5M2.F32.PACK_AB_MERGE_C R7, RZ, R2, RZ ;  /* 0x00000002ff07723e */ /* 0x001fe200048060ff */
[----:B---3--:R-:W-:Y:S02]  /*232e0*/  FMUL R3, R35, UR20 ;  /* 0x0000001423037c20 */ /* 0x008fe40008400000 */
[----:B------:R-:W3:Y:S01]  /*232f0*/  LDL.LU R35, [R1+0x448] ;  /* 0x0004480001237983 */ /* 0x000ee20000300800 */
[----:B-----5:R-:W-:-:S03]  /*23300*/  FMUL R4, R33, UR20 ;  /* 0x0000001421047c20 */ /* 0x020fc60008400000 */
        /* <DEDUP_REMOVED lines=13> */
[----:B------:R-:W-:Y:S02]  /*233e0*/  F2FP.SATFINITE.E5M2.F32.PACK_AB_MERGE_C R5, RZ, R5, RZ ;  /* 0x00000005ff05723e */ /* 0x000fe400048060ff */
[----:B0-----:R-:W-:Y:S01]  /*233f0*/  F2FP.SATFINITE.E5M2.F32.PACK_AB_MERGE_C R11, RZ, R4, RZ ;  /* 0x00000004ff0b723e */ /* 0x001fe200048060ff */
[----:B------:R0:W-:Y:S01]  /*23400*/  @!P6 STG.E.U8 desc[UR14][R28.64+0xe1], R7 ;  /* 0x0000e1071c00e986 */ /* 0x0001e2000c10110e */
[C---:B------:R-:W-:Y:S02]  /*23410*/  ISETP.LT.OR P6, PT, R0.reuse, 0xea, !P0 ;  /* 0x000000ea0000780c */ /* 0x040fe400047c1670 */
[----:B-1----:R-:W-:Y:S01]  /*23420*/  F2FP.SATFINITE.E5M2.F32.PACK_AB_MERGE_C R9, RZ, R3, RZ ;  /* 0x00000003ff09723e */ /* 0x002fe200048060ff */
[----:B------:R1:W-:Y:S01]  /*23430*/  @!P5 STG.E.U8 desc[UR14][R28.64+0xe0], R5 ;  /* 0x0000e0051c00d986 */ /* 0x0003e2000c10110e */
[----:B------:R-:W-:-:S03]  /*23440*/  ISETP.LT.OR P5, PT, R0, 0xe9, !P0 ;  /* 0x000000e90000780c */ /* 0x000fc600047a1670 */
[----:B------:R-:W-:Y:S01]  /*23450*/  @!P2 STG.E.U8 desc[UR14][R30.64+0xe9], R11 ;  /* 0x0000e90b1e00a986 */ /* 0x000fe2000c10110e */
[----:B------:R-:W-:Y:S01]  /*23460*/  ISETP.LT.OR P2, PT, R0, 0xf2, !P1 ;  /* 0x000000f20000780c */ /* 0x000fe20004f41670 */
[----:B------:R-:W-:Y:S02]  /*23470*/  FMUL R3, R42, UR20 ;  /* 0x000000142a037c20 */ /* 0x000fe40008400000 */
[----:B------:R4:W-:Y:S01]  /*23480*/  @!P3 STG.E.U8 desc[UR14][R30.64+0xe8], R9 ;  /* 0x0000e8091e00b986 */ /* 0x0009e2000c10110e */
[----:B------:R-:W-:Y:S01]  /*23490*/  ISETP.LT.OR P3, PT, R0, 0xf1, !P1 ;  /* 0x000000f10000780c */ /* 0x000fe20004f61670 */
[----:B------:R-:W-:Y:S01]  /*234a0*/  FMUL R4, R39, UR20 ;  /* 0x0000001427047c20 */ /* 0x000fe20008400000 */
[----:B------:R-:W-:Y:S01]  /*234b0*/  F2FP.SATFINITE.E5M2.F32.PACK_AB_MERGE_C R13, RZ, R2, RZ ;  /* 0x00000002ff0d723e */ /* 0x000fe200048060ff */
[----:B------:R-:W-:Y:S01]  /*234c0*/  FMUL R2, R41, UR20 ;  /* 0x0000001429027c20 */ /* 0x000fe20008400000 */
[----:B------:R-:W-:Y:S02]  /*234d0*/  F2FP.SATFINITE.E5M2.F32.PACK_AB_MERGE_C R3, RZ, R3, RZ ;  /* 0x00000003ff03723e */ /* 0x000fe400048060ff */
[----:B0-----:R-:W-:-:S02]  /*234e0*/  F2FP.SATFINITE.E5M2.F32.PACK_AB_MERGE_C R7, RZ, R4, RZ ;  /* 0x00000004ff07723e */ /* 0x001fc400048060ff */
[----:B-1----:R-:W-:Y:S01]  /*234f0*/  F2FP.SATFINITE.E5M2.F32.PACK_AB_MERGE_C R5, RZ, R2, RZ ;  /* 0x00000002ff05723e */ /* 0x002fe200048060ff */
[----:B------:R-:W-:Y:S01]  /*23500*/  @!P5 STG.E.U8 desc[UR14][R28.64+0xe8], R13 ;  /* 0x0000e80d1c00d986 */ /* 0x000fe2000c10110e */
[----:B------:R-:W-:-:S03]  /*23510*/  ISETP.LT.OR P5, PT, R0, 0xf1, !P0 ;  /* 0x000000f10000780c */ /* 0x000fc600047a1670 */
[----:B------:R-:W-:Y:S01]  /*23520*/  @!P6 STG.E.U8 desc[UR14][R28.64+0xe9], R3 ;  /* 0x0000e9031c00e986 */ /* 0x000fe2000c10110e */
[----:B------:R-:W-:-:S03]  /*23530*/  ISETP.LT.OR P6, PT, R0, 0xf2, !P0 ;  /* 0x000000f20000780c */ /* 0x000fc600047c1670 */
[----:B------:R0:W-:Y:S01]  /*23540*/  @!P2 STG.E.U8 desc[UR14][R30.64+0xf1], R7 ;  /* 0x0000f1071e00a986 */ /* 0x0001e2000c10110e */
[C---:B------:R-:W-:Y:S02]  /*23550*/  ISETP.LT.OR P2, PT, R0.reuse, 0xf9, !P1 ;  /* 0x000000f90000780c */ /* 0x040fe40004f41670 */
[C---:B------:R-:W-:Y:S01]  /*23560*/  ISETP.LT.OR P1, PT, R0.reuse, 0xfa, !P1 ;  /* 0x000000fa0000780c */ /* 0x040fe20004f21670 */
[----:B------:R1:W-:Y:S01]  /*23570*/  @!P3 STG.E.U8 desc[UR14][R30.64+0xf0], R5 ;  /* 0x0000f0051e00b986 */ /* 0x0003e2000c10110e */
[C---:B------:R-:W-:Y:S02]  /*23580*/  ISETP.LT.OR P3, PT, R0.reuse, 0xf9, !P0 ;  /* 0x000000f90000780c */ /* 0x040fe40004761670 */
[----:B------:R-:W-:Y:S01]  /*23590*/  ISETP.LT.OR P0, PT, R0, 0xfa, !P0 ;  /* 0x000000fa0000780c */ /* 0x000fe20004701670 */
[----:B----4-:R-:W-:-:S05]  /*235a0*/  FMUL R2, R38, UR20 ;  /* 0x0000001426027c20 */ /* 0x010fca0008400000 */
[----:B------:R-:W-:-:S05]  /*235b0*/  F2FP.SATFINITE.E5M2.F32.PACK_AB_MERGE_C R9, RZ, R2, RZ ;  /* 0x00000002ff09723e */ /* 0x000fca00048060ff */
[----:B------:R4:W-:Y:S01]  /*235c0*/  @!P5 STG.E.U8 desc[UR14][R28.64+0xf0], R9 ;  /* 0x0000f0091c00d986 */ /* 0x0009e2000c10110e */
[----:B------:R-:W-:Y:S01]  /*235d0*/  FMUL R0, R37, UR20 ;  /* 0x0000001425007c20 */ /* 0x000fe20008400000 */
[----:B--2---:R-:W-:-:S04]  /*235e0*/  FMUL R2, R36, UR20 ;  /* 0x0000001424027c20 */ /* 0x004fc80008400000 */
[----:B0-----:R-:W-:Y:S01]  /*235f0*/  F2FP.SATFINITE.E5M2.F32.PACK_AB_MERGE_C R7, RZ, R0, RZ ;  /* 0x00000000ff07723e */ /* 0x001fe200048060ff */
[----:B---3--:R-:W-:Y:S01]  /*23600*/  FMUL R3, R35, UR20 ;  /* 0x0000001423037c20 */ /* 0x008fe20008400000 */
[----:B------:R-:W-:-:S04]  /*23610*/  F2FP.SATFINITE.E5M2.F32.PACK_AB_MERGE_C R11, RZ, R2, RZ ;  /* 0x00000002ff0b723e */ /* 0x000fc800048060ff */
[----:B------:R-:W-:Y:S01]  /*23620*/  F2FP.SATFINITE.E5M2.F32.PACK_AB_MERGE_C R3, RZ, R3, RZ ;  /* 0x00000003ff03723e */ /* 0x000fe200048060ff */
[----:B------:R4:W-:Y:S04]  /*23630*/  @!P6 STG.E.U8 desc[UR14][R28.64+0xf1], R7 ;  /* 0x0000f1071c00e986 */ /* 0x0009e8000c10110e */
[----:B------:R4:W-:Y:S04]  /*23640*/  @!P2 STG.E.U8 desc[UR14][R30.64+0xf8], R11 ;  /* 0x0000f80b1e00a986 */ /* 0x0009e8000c10110e */
[----:B------:R4:W-:Y:S01]  /*23650*/  @!P1 STG.E.U8 desc[UR14][R30.64+0xf9], R3 ;  /* 0x0000f9031e009986 */ /* 0x0009e2000c10110e */
[----:B-----5:R-:W-:Y:S01]  /*23660*/  FMUL R4, R33, UR20 ;  /* 0x0000001421047c20 */ /* 0x020fe20008400000 */
[----:B-1----:R-:W-:-:S04]  /*23670*/  FMUL R5, R32, UR20 ;  /* 0x0000001420057c20 */ /* 0x002fc80008400000 */
[----:B------:R-:W-:Y:S02]  /*23680*/  F2FP.SATFINITE.E5M2.F32.PACK_AB_MERGE_C R13, RZ, R4, RZ ;  /* 0x00000004ff0d723e */ /* 0x000fe400048060ff */
[----:B------:R-:W-:-:S03]  /*23690*/  F2FP.SATFINITE.E5M2.F32.PACK_AB_MERGE_C R5, RZ, R5, RZ ;  /* 0x00000005ff05723e */ /* 0x000fc600048060ff */
[----:B------:R4:W-:Y:S04]  /*236a0*/  @!P3 STG.E.U8 desc[UR14][R28.64+0xf8], R13 ;  /* 0x0000f80d1c00b986 */ /* 0x0009e8000c10110e */
[----:B------:R4:W-:Y:S02]  /*236b0*/  @!P0 STG.E.U8 desc[UR14][R28.64+0xf9], R5 ;  /* 0x0000f9051c008986 */ /* 0x0009e4000c10110e */
.L_x_551:
[----:B------:R-:W-:Y:S05]  /*236c0*/  BSYNC B0 ;  /* 0x0000000000007941 */ /* 0x000fea0003800000 */
.L_x_37:
[----:B--2-4-:R-:W2:Y:S04]  /*236d0*/  LDL.LU R3, [R1+0x45c] ;  /* 0x00045c0001037983 */ /* 0x014ea80000300800 */
[----:B------:R-:W2:Y:S01]  /*236e0*/  LDL.LU R2, [R1+0x460] ;  /* 0x0004600001027983 */ /* 0x000ea20000300800 */
[----:B------:R-:W-:Y:S01]  /*236f0*/  ULDC UR6, c[0x0][0xc] ;  /* 0x0000030000067ab9 */ /* 0x000fe20000000800 */
[----:B------:R-:W-:Y:S01]  /*23700*/  ULDC UR7, c[0x0][0x10] ;  /* 0x0000040000077ab9 */ /* 0x000fe20000000800 */
[----:B---3--:R-:W2:Y:S01]  /*23710*/  LDC R5, c[0x0][0x14] ;  /* 0x00000500ff057b82 */ /* 0x008ea20000000800 */
[----:B------:R-:W-:Y:S01]  /*23720*/  UIMAD.WIDE.U32 UR6, UR6, UR7, URZ ;  /* 0x00000007060672a5 */ /* 0x000fe2000f8e003f */
[----:B-----5:R-:W-:Y:S01]  /*23730*/  PRMT R0, RZ, 0x7610, R0 ;  /* 0x00007610ff007816 */ /* 0x020fe20000000000 */
[----:B------:R-:W-:-:S04]  /*23740*/  UMOV UR10, 0xffffffff ;  /* 0xffffffff000a7882 */ /* 0x000fc80000000000 */
[----:B--2---:R-:W-:-:S04]  /*23750*/  IMAD.WIDE.U32 R2, R5, UR6, R2 ;  /* 0x0000000605027c25 */ /* 0x004fc8000f8e0002 */
[----:B------:R-:W-:Y:S01]  /*23760*/  IMAD R5, R5, UR7, RZ ;  /* 0x0000000705057c24 */ /* 0x000fe2000f8e02ff */
[----:B------:R-:W-:Y:S01]  /*23770*/  ULDC.64 UR6, c[0x0][0x650] ;  /* 0x0001940000067ab9 */ /* 0x000fe20000000a00 */
[----:B------:R-:W-:Y:S01]  /*23780*/  IMAD.MOV.U32 R11, RZ, RZ, R2 ;  /* 0x000000ffff0b7224 */ /* 0x000fe200078e0002 */
[----:B------:R-:W-:Y:S01]  /*23790*/  ISETP.GE.U32.AND P0, PT, R2, UR6, PT ;  /* 0x0000000602007c0c */ /* 0x000fe2000bf06070 */
[----:B------:R-:W-:Y:S02]  /*237a0*/  IMAD.IADD R13, R3, 0x1, R5 ;  /* 0x00000001030d7824 */ /* 0x000fe400078e0205 */
[----:B------:R-:W-:-:S03]  /*237b0*/  IMAD.MOV.U32 R2, RZ, RZ, -0x1 ;  /* 0xffffffffff027424 */ /* 0x000fc600078e00ff */
[----:B------:R2:W-:Y:S01]  /*237c0*/  STL [R1+0x45c], R13 ;  /* 0x00045c0d01007387 */ /* 0x0005e20000100800 */
[----:B------:R-:W-:-:S03]  /*237d0*/  ISETP.GE.U32.AND.EX P0, PT, R13, UR7, PT, P0 ;  /* 0x000000070d007c0c */ /* 0x000fc6000bf06100 */
[----:B------:R2:W-:Y:S04]  /*237e0*/  STL [R1+0x460], R11 ;  /* 0x0004600b01007387 */ /* 0x0005e80000100800 */
[----:B------:R2:W-:Y:S06]  /*237f0*/  STL [R1+0x464], R2 ;  /* 0x0004640201007387 */ /* 0x0005ec0000100800 */
[----:B------:R-:W-:Y:S05]  /*23800*/  @P0 BRA `(.L_x_552) ;  /* 0x0000000400740947 */ /* 0x000fea0003800000 */
[----:B------:R-:W3:Y:S01]  /*23810*/  S2R R8, SR_CTAID.X ;  /* 0x0000000000087919 */ /* 0x000ee20000002500 */
[----:B------:R-:W-:Y:S01]  /*23820*/  ULDC.64 UR18, c[0x0][0x628] ;  /* 0x00018a0000127ab9 */ /* 0x000fe20000000a00 */
[----:B------:R-:W4:Y:S01]  /*23830*/  LDC R9, c[0x0][0x144] ;  /* 0x00005100ff097b82 */ /* 0x000f220000000800 */
[----:B------:R-:W-:Y:S01]  /*23840*/  ULDC UR6, c[0x0][0x150] ;  /* 0x0000540000067ab9 */ /* 0x000fe20000000800 */
[----:B------:R-:W1:Y:S01]  /*23850*/  S2R R12, SR_CTAID.Y ;  /* 0x00000000000c7919 */ /* 0x000e620000002600 */
[----:B------:R-:W-:Y:S01]  /*23860*/  ISETP.NE.U32.AND P0, PT, RZ, UR18, PT ;  /* 0x00000012ff007c0c */ /* 0x000fe2000bf05070 */
[----:B------:R-:W-:Y:S01]  /*23870*/  ULDC UR23, c[0x0][0x630] ;  /* 0x00018c0000177ab9 */ /* 0x000fe20000000800 */
[----:B------:R-:W-:Y:S02]  /*23880*/  R2UR UR16, R11 ;  /* 0x000000000b1072ca */ /* 0x000fe400000e0000 */
[----:B------:R-:W-:Y:S01]  /*23890*/  ISETP.NE.AND.EX P0, PT, RZ, UR19, PT, P0 ;  /* 0x00000013ff007c0c */ /* 0x000fe2000bf05300 */
[----:B0-----:R-:W0:Y:S01]  /*238a0*/  LDC.64 R6, c[0x0][0x620] ;  /* 0x00018800ff067b82 */ /* 0x001e220000000a00 */
[----:B------:R-:W-:-:S02]  /*238b0*/  R2UR UR17, R13 ;  /* 0x000000000d1172ca */ /* 0x000fc400000e0000 */
[----:B---3--:R-:W-:-:S05]  /*238c0*/  I2FP.F32.U32 R0, R8 ;  /* 0x0000000800007245 */ /* 0x008fca0000201000 */
[----:B------:R-:W-:-:S06]  /*238d0*/  FMUL R0, R0, UR6 ;  /* 0x0000000600007c20 */ /* 0x000fcc0008400000 */
[----:B------:R-:W3:Y:S01]  /*238e0*/  F2I.U32.TRUNC.NTZ R0, R0 ;  /* 0x0000000000007305 */ /* 0x000ee2000020f000 */
[----:B-1----:R-:W-:Y:S05]  /*238f0*/  @!P0 BRA `(.L_x_553) ;  /* 0x0000000000308947 */ /* 0x002fea0003800000 */
        /* <DEDUP_REMOVED lines=12> */
.L_x_553:
[----:B------:R-:W-:Y:S01]  /*239c0*/  USHF.R.U64 UR10, UR16, UR23, UR17 ;  /* 0x00000017100a7299 */ /* 0x000fe20008001211 */
[----:B------:R-:W1:Y:S01]  /*239d0*/  LDC.64 R20, c[0x0][0x640] ;  /* 0x00019000ff147b82 */ /* 0x000e620000000a00 */
[----:B------:R-:W-:Y:S01]  /*239e0*/  USHF.R.U32.HI UR6, URZ, UR23, UR17 ;  /* 0x000000173f067299 */ /* 0x000fe20008011611 */
[----:B---3--:R-:W-:Y:S02]  /*239f0*/  IMAD.MOV R10, RZ, RZ, -R0 ;  /* 0x000000ffff0a7224 */ /* 0x008fe400078e0a00 */
[----:B--2---:R-:W-:Y:S01]  /*23a00*/  IMAD.MOV.U32 R2, RZ, RZ, R11 ;  /* 0x000000ffff027224 */ /* 0x004fe200078e000b */
[----:B------:R-:W-:Y:S01]  /*23a10*/  IADD3 R5, P0, RZ, -UR10, RZ ;  /* 0x8000000aff057c10 */ /* 0x000fe2000ff1e0ff */
[----:B----4-:R-:W-:Y:S02]  /*23a20*/  IMAD R17, R9, R10, R8 ;  /* 0x0000000a09117224 */ /* 0x010fe400078e0208 */
[----:B------:R-:W2:Y:S02]  /*23a30*/  LDC R4, c[0x0][0x618] ;  /* 0x00018600ff047b82 */ /* 0x000ea40000000800 */
[----:B------:R-:W-:Y:S01]  /*23a40*/  IMAD.X R3, RZ, RZ, ~UR6, P0 ;  /* 0x80000006ff037e24 */ /* 0x000fe200080e06ff */
[----:B------:R-:W-:-:S03]  /*23a50*/  ULDC UR6, c[0x0][0x154] ;  /* 0x0000550000067ab9 */ /* 0x000fc60000000800 */
[-C--:B0-----:R-:W-:Y:S02]  /*23a60*/  IMAD R0, R3, R6.reuse, RZ ;  /* 0x0000000603007224 */ /* 0x081fe400078e02ff */
[----:B------:R-:W0:Y:S01]  /*23a70*/  LDC R14, c[0x0][0x608] ;  /* 0x00018200ff0e7b82 */ /* 0x000e220000000800 */
[----:B------:R-:W-:Y:S02]  /*23a80*/  IMAD.MOV.U32 R3, RZ, RZ, R13 ;  /* 0x000000ffff037224 */ /* 0x000fe400078e000d */
[----:B------:R-:W-:-:S05]  /*23a90*/  IMAD.WIDE.U32 R2, R5, R6, R2 ;  /* 0x0000000605027225 */ /* 0x000fca00078e0002 */
[----:B------:R-:W3:Y:S01]  /*23aa0*/  LDC R18, c[0x0][0x658] ;  /* 0x00019600ff127b82 */ /* 0x000ee20000000800 */
[----:B------:R-:W-:Y:S01]  /*23ab0*/  IMAD R5, R5, R7, R0 ;  /* 0x0000000705057224 */ /* 0x000fe200078e0200 */
[----:B------:R-:W-:Y:S01]  /*23ac0*/  I2FP.F32.U32 R0, R12 ;  /* 0x0000000c00007245 */ /* 0x000fe20000201000 */
[----:B------:R-:W-:Y:S01]  /*23ad0*/  IMAD.MOV.U32 R7, RZ, RZ, 0x1 ;  /* 0x00000001ff077424 */ /* 0x000fe200078e00ff */
[----:B-1----:R-:W-:Y:S01]  /*23ae0*/  ISETP.NE.U32.AND P0, PT, R20, RZ, PT ;  /* 0x000000ff1400720c */ /* 0x002fe20003f05070 */
[----:B------:R-:W-:Y:S02]  /*23af0*/  IMAD.IADD R3, R3, 0x1, R5 ;  /* 0x0000000103037824 */ /* 0x000fe400078e0205 */
[----:B------:R-:W-:Y:S01]  /*23b00*/  FMUL R0, R0, UR6 ;  /* 0x0000000600007c20 */ /* 0x000fe20008400000 */
[----:B------:R-:W1:Y:S01]  /*23b10*/  LDC R15, c[0x0][0x148] ;  /* 0x00005200ff0f7b82 */ /* 0x000e620000000800 */
[----:B------:R-:W-:Y:S01]  /*23b20*/  ISETP.NE.AND.EX P0, PT, R21, RZ, PT, P0 ;  /* 0x000000ff1500720c */ /* 0x000fe20003f05300 */
[----:B------:R-:W-:Y:S01]  /*23b30*/  IMAD.MOV.U32 R5, RZ, RZ, -0x1 ;  /* 0xffffffffff057424 */ /* 0x000fe200078e00ff */
[-CC-:B--2---:R-:W-:Y:S01]  /*23b40*/  SHF.R.U64 R10, R2, R4.reuse, R3.reuse ;  /* 0x00000004020a7219 */ /* 0x184fe20000001203 */
[----:B------:R2:W4:Y:S01]  /*23b50*/  F2I.U32.TRUNC.NTZ R13, R0 ;  /* 0x00000000000d7305 */ /* 0x000522000020f000 */
[----:B------:R-:W-:-:S03]  /*23b60*/  SHF.R.U32.HI R3, RZ, R4, R3 ;  /* 0x00000004ff037219 */ /* 0x000fc60000011603 */
[----:B------:R-:W1:Y:S01]  /*23b70*/  LDC R16, c[0x0][0x600] ;  /* 0x00018000ff107b82 */ /* 0x000e620000000800 */
[-CC-:B0-----:R-:W-:Y:S02]  /*23b80*/  SHF.R.U64 R8, R10, R14.reuse, R3.reuse ;  /* 0x0000000e0a087219 */ /* 0x181fe40000001203 */
[----:B------:R-:W-:-:S05]  /*23b90*/  SHF.R.U32.HI R3, RZ, R14, R3 ;  /* 0x0000000eff037219 */ /* 0x000fca0000011603 */
[----:B------:R-:W0:Y:S01]  /*23ba0*/  LDC R22, c[0x0][0x648] ;  /* 0x00019200ff167b82 */ /* 0x000e220000000800 */
[-CC-:B---3--:R-:W-:Y:S02]  /*23bb0*/  SHF.R.U64 R11, R8, R18.reuse, R3.reuse ;  /* 0x00000012080b7219 */ /* 0x188fe40000001203 */
[-C--:B------:R-:W-:Y:S02]  /*23bc0*/  SHF.L.U32 R5, R5, R18.reuse, RZ ;  /* 0x0000001205057219 */ /* 0x080fe400000006ff */
[-C--:B------:R-:W-:Y:S01]  /*23bd0*/  SHF.R.U32.HI R3, RZ, R18.reuse, R3 ;  /* 0x00000012ff037219 */ /* 0x080fe20000011603 */
[----:B------:R-:W-:Y:S01]  /*23be0*/  IMAD.MOV.U32 R2, RZ, RZ, R11 ;  /* 0x000000ffff027224 */ /* 0x000fe200078e000b */
[----:B------:R-:W-:Y:S01]  /*23bf0*/  SHF.L.U32 R40, R7, R18, RZ ;  /* 0x0000001207287219 */ /* 0x000fe200000006ff */
[----:B------:R-:W3:Y:S01]  /*23c00*/  LDC R23, c[0x0][0x638] ;  /* 0x00018e00ff177b82 */ /* 0x000ee20000000800 */
[----:B------:R-:W-:-:S07]  /*23c10*/  LOP3.LUT R19, RZ, R5, RZ, 0x33, !PT ;  /* 0x00000005ff137212 */ /* 0x000fce00078e33ff */
[----:B------:R-:W0:Y:S01]  /*23c20*/  LDC R24, c[0x0][0x610] ;  /* 0x00018400ff187b82 */ /* 0x000e220000000800 */
[----:B--2-4-:R-:W-:Y:S05]  /*23c30*/  @!P0 BRA `(.L_x_554) ;  /* 0x0000000000288947 */ /* 0x014fea0003800000 */
[----:B------:R-:W2:Y:S02]  /*23c40*/  LDC R0, c[0x0][0x64c] ;  /* 0x00019300ff007b82 */ /* 0x000ea40000000800 */
[----:B--2---:R-:W-:-:S05]  /*23c50*/  IADD3 R7, P0, R11, R0, RZ ;  /* 0x000000000b077210 */ /* 0x004fca0007f1e0ff */
        /* <DEDUP_REMOVED lines=8> */
.L_x_554:
[----:B0-----:R-:W-:Y:S01]  /*23ce0*/  SHF.R.U64 R0, R2, R22, R3 ;  /* 0x0000001602007219 */ /* 0x001fe20000001203 */
[----:B-1----:R-:W-:Y:S01]  /*23cf0*/  VIADD R5, R16, 0xffffffff ;  /* 0xffffffff10057836 */ /* 0x002fe20000000000 */
[----:B------:R-:W-:Y:S01]  /*23d00*/  LOP3.LUT R3, R8, R19, RZ, 0xc0, !PT ;  /* 0x0000001308037212 */ /* 0x000fe200078ec0ff */
[----:B------:R-:W-:Y:S02]  /*23d10*/  IMAD.MOV R13, RZ, RZ, -R13 ;  /* 0x000000ffff0d7224 */ /* 0x000fe400078e0a0d */
[----:B------:R-:W-:Y:S02]  /*23d20*/  IMAD.MOV R2, RZ, RZ, -R0 ;  /* 0x000000ffff027224 */ /* 0x000fe400078e0a00 */
[----:B------:R-:W-:Y:S01]  /*23d30*/  IMAD R40, R40, R0, R3 ;  /* 0x0000000028287224 */ /* 0x000fe200078e0203 */
[----:B------:R-:W-:Y:S01]  /*23d40*/  LOP3.LUT R3, R10, R5, RZ, 0xc0, !PT ;  /* 0x000000050a037212 */ /* 0x000fe200078ec0ff */
[----:B------:R-:W-:Y:S02]  /*23d50*/  @P4 IMAD R17, R15, R13, R12 ;  /* 0x0000000d0f114224 */ /* 0x000fe400078e020c */
[----:B---3--:R-:W-:-:S02]  /*23d60*/  IMAD R0, R2, R23, R11 ;  /* 0x0000001702007224 */ /* 0x008fc400078e020b */
[----:B------:R-:W-:Y:S02]  /*23d70*/  IMAD.MOV.U32 R2, RZ, RZ, 0x1 ;  /* 0x00000001ff027424 */ /* 0x000fe400078e00ff */
[----:B------:R-:W-:Y:S02]  /*23d80*/  IMAD R40, R40, R24, R17 ;  /* 0x0000001828287224 */ /* 0x000fe400078e0211 */
[----:B------:R-:W-:Y:S01]  /*23d90*/  IMAD R3, R0, R16, R3 ;  /* 0x0000001000037224 */ /* 0x000fe200078e0203 */
[----:B------:R-:W-:-:S04]  /*23da0*/  PRMT R0, R2, 0x7610, R0 ;  /* 0x0000761002007816 */ /* 0x000fc80000000000 */
[----:B------:R-:W-:Y:S02]  /*23db0*/  SEL R2, R3, R40, !P4 ;  /* 0x0000002803027207 */ /* 0x000fe40006000000 */
[----:B------:R-:W-:-:S03]  /*23dc0*/  SEL R40, R40, R3, !P4 ;  /* 0x0000000328287207 */ /* 0x000fc60006000000 */
[----:B------:R3:W-:Y:S04]  /*23dd0*/  STL [R1+0x464], R2 ;  /* 0x0004640201007387 */ /* 0x0007e80000100800 */
.L_x_552:
[----:B------:R4:W-:Y:S01]  /*23de0*/  STL [R1+0x468], R40 ;  /* 0x0004682801007387 */ /* 0x0009e20000100800 */
[----:B------:R-:W-:-:S13]  /*23df0*/  LOP3.LUT P0, RZ, R0, 0xff, RZ, 0xc0, !PT ;  /* 0x000000ff00ff7812 */ /* 0x000fda000780c0ff */
[----:B----4-:R-:W-:Y:S05]  /*23e00*/  @P0 BRA `(.L_x_555) ;  /* 0xfffffdd400540947 */ /* 0x010fea000383ffff */
[----:B------:R-:W-:Y:S05]  /*23e10*/  EXIT ;  /* 0x000000000000794d */ /* 0x000fea0003800000 */
.L_x_7:
[----:B0-----:R-:W2:Y:S01]  /*23e20*/  LDL R16, [R1+0x460] ;  /* 0x0004600001107983 */ /* 0x001ea20000100800 */
[----:B------:R-:W-:-:S03]  /*23e30*/  ULDC.64 UR4, c[0x0][0x650] ;  /* 0x0001940000047ab9 */ /* 0x000fc60000000a00 */
[----:B------:R-:W3:Y:S01]  /*23e40*/  LDL R20, [R1+0x45c] ;  /* 0x00045c0001147983 */ /* 0x000ee20000100800 */
[----:B------:R-:W-:Y:S01]  /*23e50*/  PRMT R0, RZ, 0x7610, R0 ;  /* 0x00007610ff007816 */ /* 0x000fe20000000000 */
[----:B------:R-:W-:Y:S02]  /*23e60*/  IMAD.MOV.U32 R5, RZ, RZ, -0x1 ;  /* 0xffffffffff057424 */ /* 0x000fe400078e00ff */
[----:B------:R-:W-:Y:S02]  /*23e70*/  IMAD.MOV.U32 R4, RZ, RZ, -0x1 ;  /* 0xffffffffff047424 */ /* 0x000fe400078e00ff */
[----:B------:R-:W-:Y:S01]  /*23e80*/  IMAD.MOV.U32 R10, RZ, RZ, -0x1 ;  /* 0xffffffffff0a7424 */ /* 0x000fe200078e00ff */
[----:B--2---:R-:W-:-:S04]  /*23e90*/  ISETP.GE.U32.AND P0, PT, R16, UR4, PT ;  /* 0x0000000410007c0c */ /* 0x004fc8000bf06070 */
[----:B---3--:R-:W-:-:S13]  /*23ea0*/  ISETP.GE.U32.AND.EX P0, PT, R20, UR5, PT, P0 ;  /* 0x0000000514007c0c */ /* 0x008fda000bf06100 */
[----:B------:R-:W-:Y:S05]  /*23eb0*/  @P0 BRA `(.L_x_556) ;  /* 0x0000000400300947 */ /* 0x000fea0003800000 */
[----:B------:R-:W0:Y:S01]  /*23ec0*/  LDC.64 R14, c[0x0][0x628] ;  /* 0x00018a00ff0e7b82 */ /* 0x000e220000000a00 */
[----:B------:R-:W-:Y:S02]  /*23ed0*/  IMAD.MOV.U32 R8, RZ, RZ, R16 ;  /* 0x000000ffff087224 */ /* 0x000fe400078e0010 */
[----:B------:R-:W-:-:S05]  /*23ee0*/  IMAD.MOV.U32 R9, RZ, RZ, R20 ;  /* 0x000000ffff097224 */ /* 0x000fca00078e0014 */
[----:B------:R-:W1:Y:S08]  /*23ef0*/  LDC R10, c[0x0][0x630] ;  /* 0x00018c00ff0a7b82 */ /* 0x000e700000000800 */
[----:B------:R-:W2:Y:S01]  /*23f00*/  LDC.64 R18, c[0x0][0x620] ;  /* 0x00018800ff127b82 */ /* 0x000ea20000000a00 */
[----:B0-----:R-:W-:-:S04]  /*23f10*/  ISETP.NE.U32.AND P0, PT, R14, RZ, PT ;  /* 0x000000ff0e00720c */ /* 0x001fc80003f05070 */
[----:B------:R-:W-:-:S13]  /*23f20*/  ISETP.NE.AND.EX P0, PT, R15, RZ, PT, P0 ;  /* 0x000000ff0f00720c */ /* 0x000fda0003f05300 */
[----:B-12---:R-:W-:Y:S05]  /*23f30*/  @!P0 BRA `(.L_x_557) ;  /* 0x0000000000288947 */ /* 0x006fea0003800000 */
[----:B------:R-:W0:Y:S02]  /*23f40*/  LDC R0, c[0x0][0x634] ;  /* 0x00018d00ff007b82 */ /* 0x000e240000000800 */
[----:B0-----:R-:W-:-:S05]  /*23f50*/  IADD3 R9, P0, R16, R0, RZ ;  /* 0x0000000010097210 */ /* 0x001fca0007f1e0ff */
        /* <DEDUP_REMOVED lines=8> */
.L_x_557:
[----:B------:R-:W0:Y:S01]  /*23fe0*/  LDC.64 R22, c[0x0][0x640] ;  /* 0x00019000ff167b82 */ /* 0x000e220000000a00 */
[-CC-:B------:R-:W-:Y:S01]  /*23ff0*/  SHF.R.U64 R14, R8, R10.reuse, R9.reuse ;  /* 0x0000000a080e7219 */ /* 0x180fe20000001209 */
[----:B------:R-:W-:Y:S01]  /*24000*/  IMAD.MOV.U32 R4, RZ, RZ, R16 ;  /* 0x000000ffff047224 */ /* 0x000fe200078e0010 */
[----:B------:R-:W-:Y:S01]  /*24010*/  SHF.R.U32.HI R0, RZ, R10, R9 ;  /* 0x0000000aff007219 */ /* 0x000fe20000011609 */
[----:B------:R-:W-:Y:S01]  /*24020*/  IMAD.MOV.U32 R24, RZ, RZ, 0x1 ;  /* 0x00000001ff187424 */ /* 0x000fe200078e00ff */
[----:B------:R-:W-:-:S03]  /*24030*/  IADD3 R7, P0, RZ, -R14, RZ ;  /* 0x8000000eff077210 */ /* 0x000fc60007f1e0ff */
[----:B------:R-:W1:Y:S02]  /*24040*/  LDC R6, c[0x0][0x618] ;  /* 0x00018600ff067b82 */ /* 0x000e640000000800 */
[----:B------:R-:W-:-:S04]  /*24050*/  IMAD.X R5, RZ, RZ, ~R0, P0 ;  /* 0x000000ffff057224 */ /* 0x000fc800000e0e00 */
[-C--:B------:R-:W-:Y:S02]  /*24060*/  IMAD R0, R5, R18.reuse, RZ ;  /* 0x0000001205007224 */ /* 0x080fe400078e02ff */
[----:B------:R-:W2:Y:S01]  /*24070*/  LDC R8, c[0x0][0x608] ;  /* 0x00018200ff087b82 */ /* 0x000ea20000000800 */
[----:B------:R-:W-:Y:S02]  /*24080*/  IMAD.MOV.U32 R5, RZ, RZ, R20 ;  /* 0x000000ffff057224 */ /* 0x000fe400078e0014 */
[----:B------:R-:W-:-:S05]  /*24090*/  IMAD.WIDE.U32 R4, R7, R18, R4 ;  /* 0x0000001207047225 */ /* 0x000fca00078e0004 */
[----:B------:R-:W3:Y:S01]  /*240a0*/  LDC R21, c[0x0][0x658] ;  /* 0x00019600ff157b82 */ /* 0x000ee20000000800 */
[----:B------:R-:W-:Y:S01]  /*240b0*/  IMAD R7, R7, R19, R0 ;  /* 0x0000001307077224 */ /* 0x000fe200078e0200 */
[----:B0-----:R-:W-:-:S03]  /*240c0*/  ISETP.NE.U32.AND P0, PT, R22, RZ, PT ;  /* 0x000000ff1600720c */ /* 0x001fc60003f05070 */
[----:B------:R-:W-:Y:S01]  /*240d0*/  IMAD.IADD R5, R5, 0x1, R7 ;  /* 0x0000000105057824 */ /* 0x000fe200078e0207 */
[----:B------:R-:W-:Y:S02]  /*240e0*/  ISETP.NE.AND.EX P0, PT, R23, RZ, PT, P0 ;  /* 0x000000ff1700720c */ /* 0x000fe40003f05300 */
[----:B------:R-:W0:Y:S02]  /*240f0*/  LDC R16, c[0x0][0x600] ;  /* 0x00018000ff107b82 */ /* 0x000e240000000800 */
[-CC-:B-1----:R-:W-:Y:S01]  /*24100*/  SHF.R.U64 R10, R4, R6.reuse, R5.reuse ;  /* 0x00000006040a7219 */ /* 0x182fe20000001205 */
[----:B------:R-:W-:Y:S01]  /*24110*/  IMAD.MOV.U32 R4, RZ, RZ, -0x1 ;  /* 0xffffffffff047424 */ /* 0x000fe200078e00ff */
[----:B------:R-:W-:-:S04]  /*24120*/  SHF.R.U32.HI R5, RZ, R6, R5 ;  /* 0x00000006ff057219 */ /* 0x000fc80000011605 */
[----:B------:R-:W1:Y:S01]  /*24130*/  LDC R18, c[0x0][0x648] ;  /* 0x00019200ff127b82 */ /* 0x000e620000000800 */
[-CC-:B--2---:R-:W-:Y:S02]  /*24140*/  SHF.R.U64 R17, R10, R8.reuse, R5.reuse ;  /* 0x000000080a117219 */ /* 0x184fe40000001205 */
[----:B------:R-:W-:-:S05]  /*24150*/  SHF.R.U32.HI R0, RZ, R8, R5 ;  /* 0x00000008ff007219 */ /* 0x000fca0000011605 */
[----:B------:R-:W2:Y:S01]  /*24160*/  LDC R20, c[0x0][0x638] ;  /* 0x00018e00ff147b82 */ /* 0x000ea20000000800 */
[-C--:B---3--:R-:W-:Y:S02]  /*24170*/  SHF.L.U32 R4, R4, R21.reuse, RZ ;  /* 0x0000001504047219 */ /* 0x088fe400000006ff */
[-CC-:B------:R-:W-:Y:S02]  /*24180*/  SHF.R.U64 R19, R17, R21.reuse, R0.reuse ;  /* 0x0000001511137219 */ /* 0x180fe40000001200 */
[----:B------:R-:W-:Y:S02]  /*24190*/  LOP3.LUT R26, RZ, R4, RZ, 0x33, !PT ;  /* 0x00000004ff1a7212 */ /* 0x000fe400078e33ff */
[----:B------:R-:W-:Y:S01]  /*241a0*/  SHF.R.U32.HI R5, RZ, R21, R0 ;  /* 0x00000015ff057219 */ /* 0x000fe20000011600 */
[----:B------:R-:W3:Y:S01]  /*241b0*/  LDC R25, c[0x0][0x610] ;  /* 0x00018400ff197b82 */ /* 0x000ee20000000800 */
[----:B------:R-:W-:Y:S01]  /*241c0*/  IMAD.MOV.U32 R4, RZ, RZ, R19 ;  /* 0x000000ffff047224 */ /* 0x000fe200078e0013 */
[----:B------:R-:W-:Y:S06]  /*241d0*/  @!P0 BRA `(.L_x_558) ;  /* 0x0000000000288947 */ /* 0x000fec0003800000 */
        /* <DEDUP_REMOVED lines=10> */
.L_x_558:
[----:B-1----:R-:W-:Y:S01]  /*24280*/  SHF.R.U64 R3, R4, R18, R5 ;  /* 0x0000001204037219 */ /* 0x002fe20000001205 */
[----:B0-----:R-:W-:Y:S01]  /*24290*/  VIADD R5, R16, 0xffffffff ;  /* 0xffffffff10057836 */ /* 0x001fe20000000000 */
[----:B------:R-:W-:Y:S01]  /*242a0*/  SHF.L.U32 R24, R24, R21, RZ ;  /* 0x0000001518187219 */ /* 0x000fe200000006ff */
[----:B------:R-:W-:Y:S01]  /*242b0*/  @P4 IMAD R11, R13, R12, R2 ;  /* 0x0000000c0d0b4224 */ /* 0x000fe200078e0202 */
[----:B------:R-:W-:Y:S01]  /*242c0*/  LOP3.LUT R0, R17, R26, RZ, 0xc0, !PT ;  /* 0x0000001a11007212 */ /* 0x000fe200078ec0ff */
[----:B------:R-:W-:-:S04]  /*242d0*/  IMAD.MOV R4, RZ, RZ, -R3 ;  /* 0x000000ffff047224 */ /* 0x000fc800078e0a03 */
[----:B------:R-:W-:Y:S01]  /*242e0*/  IMAD R2, R24, R3, R0 ;  /* 0x0000000318027224 */ /* 0x000fe200078e0200 */
[----:B------:R-:W-:Y:S01]  /*242f0*/  LOP3.LUT R3, R10, R5, RZ, 0xc0, !PT ;  /* 0x000000050a037212 */ /* 0x000fe200078ec0ff */
[----:B--2---:R-:W-:Y:S02]  /*24300*/  IMAD R0, R4, R20, R19 ;  /* 0x0000001404007224 */ /* 0x004fe400078e0213 */
[----:B---3--:R-:W-:Y:S02]  /*24310*/  IMAD R5, R2, R25, R11 ;  /* 0x0000001902057224 */ /* 0x008fe400078e020b */
[----:B------:R-:W-:Y:S02]  /*24320*/  IMAD.MOV.U32 R4, RZ, RZ, 0x1 ;  /* 0x00000001ff047424 */ /* 0x000fe400078e00ff */
[----:B------:R-:W-:Y:S02]  /*24330*/  IMAD R2, R0, R16, R3 ;  /* 0x0000001000027224 */ /* 0x000fe400078e0203 */
[----:B------:R-:W-:Y:S01]  /*24340*/  IMAD.MOV.U32 R10, RZ, RZ, R14 ;  /* 0x000000ffff0a7224 */ /* 0x000fe200078e000e */
[----:B------:R-:W-:-:S02]  /*24350*/  PRMT R0, R4, 0x7610, R0 ;  /* 0x0000761004007816 */ /* 0x000fc40000000000 */
[----:B------:R-:W-:Y:S02]  /*24360*/  SEL R4, R2, R5, !P4 ;  /* 0x0000000502047207 */ /* 0x000fe40006000000 */
[----:B------:R-:W-:-:S07]  /*24370*/  SEL R5, R5, R2, !P4 ;  /* 0x0000000205057207 */ /* 0x000fce0006000000 */
.L_x_556:
[----:B------:R-:W-:-:S08]  /*24380*/  NOP ;  /* 0x0000000000007918 */ /* 0x000fd00000000000 */
[----:B------:R-:W0:-:S00]  /*24390*/  USETMAXREG.DEALLOC.CTAPOOL 0x18 ;  /* 0x00000018000079c8 */ /* 0x000e0000080e0500 */
[----:B------:R-:W-:-:S13]  /*243a0*/  ISETP.NE.AND P0, PT, RZ, UR8, PT ;  /* 0x00000008ff007c0c */ /* 0x000fda000bf05270 */
[----:B------:R-:W-:Y:S05]  /*243b0*/  @P0 EXIT ;  /* 0x000000000000094d */ /* 0x000fea0003800000 */
[----:B0-----:R-:W-:Y:S01]  /*243c0*/  LOP3.LUT P0, RZ, R0, 0xff, RZ, 0xc0, !PT ;  /* 0x000000ff00ff7812 */ /* 0x001fe2000780c0ff */
[----:B------:R-:W-:Y:S02]  /*243d0*/  IMAD.MOV.U32 R6, RZ, RZ, 0x1 ;  /* 0x00000001ff067424 */ /* 0x000fe400078e00ff */
[----:B------:R-:W-:-:S10]  /*243e0*/  IMAD.MOV.U32 R7, RZ, RZ, RZ ;  /* 0x000000ffff077224 */ /* 0x000fd400078e00ff */
[----:B------:R-:W-:Y:S05]  /*243f0*/  @!P0 BRA `(.L_x_559) ;  /* 0x0000000c00948947 */ /* 0x000fea0003800000 */
[----:B------:R-:W0:Y:S01]  /*24400*/  LDC R0, c[0x0][0x28c] ;  /* 0x0000a300ff007b82 */ /* 0x000e220000000800 */
[----:B------:R-:W-:Y:S01]  /*24410*/  ULDC UR5, c[0x0][0x658] ;  /* 0x0001960000057ab9 */ /* 0x000fe20000000800 */
[----:B------:R-:W-:Y:S01]  /*24420*/  UMOV UR9, 0xffffffff ;  /* 0xffffffff00097882 */ /* 0x000fe20000000000 */
[----:B------:R-:W-:Y:S01]  /*24430*/  UMOV UR11, 0x1 ;  /* 0x00000001000b7882 */ /* 0x000fe20000000000 */
[----:B------:R-:W-:Y:S01]  /*24440*/  USHF.L.U32 UR9, UR9, UR5, URZ ;  /* 0x0000000509097299 */ /* 0x000fe2000800063f */
[----:B------:R-:W-:Y:S01]  /*24450*/  BSSY B0, `(.L_x_559) ;  /* 0x00000df000007945 */ /* 0x000fe20003800000 */
[----:B------:R-:W-:Y:S01]  /*24460*/  ULDC UR7, c[0x0][0xc] ;  /* 0x0000030000077ab9 */ /* 0x000fe20000000800 */
[----:B------:R-:W-:Y:S01]  /*24470*/  ULDC UR10, c[0x0][0x10] ;  /* 0x00000400000a7ab9 */ /* 0x000fe20000000800 */
[----:B------:R-:W1:Y:S01]  /*24480*/  S2UR UR6, SR_CgaCtaId ;  /* 0x00000000000679c3 */ /* 0x000e620000008800 */
[----:B------:R-:W-:Y:S01]  /*24490*/  ULOP3.LUT UR15, URZ, UR9, URZ, 0x33, !UPT ;  /* 0x000000093f0f7292 */ /* 0x000fe2000f8e333f */
[----:B------:R-:W-:Y:S01]  /*244a0*/  IMAD.MOV.U32 R9, RZ, RZ, 0x1 ;  /* 0x00000001ff097424 */ /* 0x000fe200078e00ff */
[----:B------:R-:W-:Y:S01]  /*244b0*/  ULDC UR4, c[0x0][0x600] ;  /* 0x0001800000047ab9 */ /* 0x000fe20000000800 */
[----:B------:R-:W-:Y:S01]  /*244c0*/  IMAD.MOV.U32 R6, RZ, RZ, 0x1 ;  /* 0x00000001ff067424 */ /* 0x000fe200078e00ff */
[----:B------:R-:W-:Y:S01]  /*244d0*/  UMOV UR18, 0x55 ;  /* 0x0000005500127882 */ /* 0x000fe20000000000 */
[----:B------:R-:W-:Y:S01]  /*244e0*/  IMAD.MOV.U32 R7, RZ, RZ, RZ ;  /* 0x000000ffff077224 */ /* 0x000fe200078e00ff */
[----:B------:R-:W-:-:S02]  /*244f0*/  ULOP3.LUT UR27, UR13, 0x2, URZ, 0xfc, !UPT ;  /* 0x000000020d1b7892 */ /* 0x000fc4000f8efc3f */
[----:B------:R-:W-:Y:S02]  /*24500*/  UIADD3 UR4, UR4, -0x1, URZ ;  /* 0xffffffff04047890 */ /* 0x000fe4000fffe03f */
[----:B------:R-:W-:Y:S01]  /*24510*/  USHF.L.U32 UR5, UR11, UR5, URZ ;  /* 0x000000050b057299 */ /* 0x000fe2000800063f */
[----:B------:R-:W-:Y:S01]  /*24520*/  ULDC.64 UR28, c[0x0][0x198] ;  /* 0x00006600001c7ab9 */ /* 0x000fe20000000a00 */
[----:B0-----:R-:W-:-:S05]  /*24530*/  VIADD R0, R0, 0x3f ;  /* 0x0000003f00007836 */ /* 0x001fca0000000000 */
[----:B------:R-:W-:Y:S01]  /*24540*/  SHF.R.S32.HI R3, RZ, 0x1f, R0 ;  /* 0x0000001fff037819 */ /* 0x000fe20000011400 */
[----:B-1----:R-:W-:-:S03]  /*24550*/  ULOP3.LUT UR8, UR6, 0x1, URZ, 0xc0, !UPT ;  /* 0x0000000106087892 */ /* 0x002fc6000f8ec03f */
[----:B------:R-:W-:Y:S01]  /*24560*/  LEA.HI R0, R3, R0, RZ, 0x6 ;  /* 0x0000000003007211 */ /* 0x000fe200078f30ff */
[----:B------:R-:W-:Y:S02]  /*24570*/  USHF.R.U32.HI UR30, URZ, 0x1, UR6 ;  /* 0x000000013f1e7899 */ /* 0x000fe40008011606 */
[----:B------:R-:W-:Y:S01]  /*24580*/  USHF.L.U32 UR14, UR6, 0x7, URZ ;  /* 0x00000007060e7899 */ /* 0x000fe2000800063f */
[----:B------:R-:W-:Y:S01]  /*24590*/  SHF.R.S32.HI R0, RZ, 0x6, R0 ;  /* 0x00000006ff007819 */ /* 0x000fe20000011400 */
[----:B------:R-:W-:Y:S02]  /*245a0*/  USHF.L.U32 UR31, UR6, 0xd, URZ ;  /* 0x0000000d061f7899 */ /* 0x000fe4000800063f */
[----:B------:R-:W-:Y:S02]  /*245b0*/  ULOP3.LUT UR6, UR6, 0xfffffffe, URZ, 0xc0, !UPT ;  /* 0xfffffffe06067892 */ /* 0x000fe4000f8ec03f */
[----:B------:R-:W-:Y:S01]  /*245c0*/  UISETP.GT.U32.AND UP0, UPT, UR8, 0xffff, UPT ;  /* 0x0000ffff0800788c */ /* 0x000fe2000bf04070 */
[----:B------:R-:W-:Y:S01]  /*245d0*/  VIADD R15, R0, 0x1 ;  /* 0x00000001000f7836 */ /* 0x000fe20000000000 */
[----:B------:R-:W-:-:S02]  /*245e0*/  USHF.L.U32 UR16, UR11, UR6, URZ ;  /* 0x000000060b107299 */ /* 0x000fc4000800063f */
[----:B------:R-:W-:Y:S02]  /*245f0*/  ULOP3.LUT UR9, UR6, 0x1, URZ, 0xfc, !UPT ;  /* 0x0000000106097892 */ /* 0x000fe4000f8efc3f */
[----:B------:R-:W-:Y:S02]  /*24600*/  UIMAD.WIDE.U32 UR6, UR7, UR10, URZ ;  /* 0x0000000a070672a5 */ /* 0x000fe4000f8e003f */
[----:B------:R-:W-:Y:S01]  /*24610*/  USEL UR8, UR8, 0xffff, !UP0 ;  /* 0x0000ffff08087887 */ /* 0x000fe2000c000000 */
[----:B------:R-:W-:Y:S01]  /*24620*/  ULDC UR10, c[0x0][0x14] ;  /* 0x00000500000a7ab9 */ /* 0x000fe20000000800 */
[----:B------:R-:W-:Y:S02]  /*24630*/  USHF.L.U32 UR9, UR11, UR9, URZ ;  /* 0x000000090b097299 */ /* 0x000fe4000800063f */
[----:B------:R-:W-:Y:S02]  /*24640*/  UIMAD.WIDE.U32 UR24, UR6, UR10, URZ ;  /* 0x0000000a061872a5 */ /* 0x000fe4000f8e003f */
[----:B------:R-:W-:-:S02]  /*24650*/  UIMAD UR17, UR7, UR10, URZ ;  /* 0x0000000a071172a4 */ /* 0x000fc4000f8e023f */
[----:B------:R-:W-:Y:S02]  /*24660*/  ULOP3.LUT UR8, UR8, 0xffff, URZ, 0xc0, !UPT ;  /* 0x0000ffff08087892 */ /* 0x000fe4000f8ec03f */
[----:B------:R-:W-:Y:S02]  /*24670*/  ULOP3.LUT UR14, UR14, 0x80, URZ, 0xc0, !UPT ;  /* 0x000000800e0e7892 */ /* 0x000fe4000f8ec03f */
[----:B------:R-:W-:Y:S02]  /*24680*/  ULOP3.LUT UR16, UR16, UR9, URZ, 0xfc, !UPT ;  /* 0x0000000910107292 */ /* 0x000fe4000f8efc3f */
[----:B------:R-:W-:Y:S02]  /*24690*/  UIADD3 UR17, UR25, UR17, URZ ;  /* 0x0000001119117290 */ /* 0x000fe4000fffe03f */
[----:B------:R-:W-:-:S12]  /*246a0*/  USHF.L.U32 UR18, UR18, UR8, URZ ;  /* 0x0000000812127299 */ /* 0x000fd8000800063f */
.L_x_570:
[----:B------:R-:W-:-:S03]  /*246b0*/  UMOV UR6, 0xffffffff ;  /* 0xffffffff00067882 */ /* 0x000fc60000000000 */
[----:B------:R-:W-:Y:S05]  /*246c0*/  BRA.DIV UR6, `(.L_x_560) ;  /* 0x0000001206487947 */ /* 0x000fea000b800000 */
[----:B------:R-:W-:-:S13]  /*246d0*/  ELECT P0, URZ, PT ;  /* 0x00000000003f782f */ /* 0x000fda0003800000 */
.L_x_584:
[----:B------:R-:W0:Y:S01]  /*246e0*/  LDC R2, c[0x0][0x28c] ;  /* 0x0000a300ff027b82 */ /* 0x000e220000000800 */
[----:B------:R-:W-:Y:S01]  /*246f0*/  BSSY B1, `(.L_x_561) ;  /* 0x000003c000017945 */ /* 0x000fe20003800000 */
[----:B0-----:R-:W-:-:S13]  /*24700*/  ISETP.LT.OR P0, PT, R2, 0x1, !P0 ;  /* 0x000000010200780c */ /* 0x001fda0004701670 */
[----:B------:R-:W-:Y:S05]  /*24710*/  @P0 BRA `(.L_x_562) ;  /* 0x0000000000e40947 */ /* 0x000fea0003800000 */
[----:B------:R-:W-:Y:S01]  /*24720*/  LEA R2, R5, UR30, 0x2 ;  /* 0x0000001e05027c11 */ /* 0x000fe2000f8e10ff */
[----:B------:R-:W-:Y:S01]  /*24730*/  IMAD.MOV.U32 R13, RZ, RZ, RZ ;  /* 0x000000ffff0d7224 */ /* 0x000fe200078e00ff */
[----:B------:R-:W-:Y:S01]  /*24740*/  LEA R4, R4, UR14, 0x8 ;  /* 0x0000000e04047c11 */ /* 0x000fe2000f8e40ff */
[----:B------:R-:W-:Y:S02]  /*24750*/  IMAD.MOV.U32 R3, RZ, RZ, R15 ;  /* 0x000000ffff037224 */ /* 0x000fe400078e000f */
[----:B------:R-:W-:Y:S02]  /*24760*/  IMAD.SHL.U32 R2, R2, 0x40, RZ ;  /* 0x0000004002027824 */ /* 0x000fe400078e00ff */
[----:B------:R-:W-:Y:S02]  /*24770*/  IMAD.MOV.U32 R5, RZ, RZ, R6 ;  /* 0x000000ffff057224 */ /* 0x000fe400078e0006 */
[----:B------:R-:W-:-:S07]  /*24780*/  IMAD.MOV.U32 R8, RZ, RZ, R7 ;  /* 0x000000ffff087224 */ /* 0x000fce00078e0007 */
.L_x_565:
[----:B------:R-:W0:Y:S01]  /*24790*/  S2R R12, SR_CgaCtaId ;  /* 0x00000000000c7919 */ /* 0x000e220000008800 */
[----:B------:R-:W-:Y:S01]  /*247a0*/  MOV R11, 0x400 ;  /* 0x00000400000b7802 */ /* 0x000fe20000000f00 */
[----:B------:R-:W1:Y:S03]  /*247b0*/  S2R R14, SR_TID.X ;  /* 0x00000000000e7919 */ /* 0x000e660000002100 */
[----:B0-----:R-:W-:Y:S02]  /*247c0*/  LEA R17, R12, R11, 0x18 ;  /* 0x0000000b0c117211 */ /* 0x001fe400078ec0ff */
[----:B------:R-:W-:Y:S02]  /*247d0*/  SHF.L.U32 R11, R5, 0x1f, RZ ;  /* 0x0000001f050b7819 */ /* 0x000fe400000006ff */
[----:B-1----:R-:W-:Y:S01]  /*247e0*/  LOP3.LUT P1, RZ, R14, 0x7f, RZ, 0xc0, !PT ;  /* 0x0000007f0eff7812 */ /* 0x002fe2000782c0ff */
[----:B------:R-:W-:-:S04]  /*247f0*/  IMAD R12, R8, 0x8, R17 ;  /* 0x00000008080c7824 */ /* 0x000fc800078e0211 */
[----:B------:R-:W0:Y:S02]  /*24800*/  SYNCS.PHASECHK.TRANS64.TRYWAIT P0, [R12+URZ+0x38], R11 ;  /* 0x0000380b0c0075a7 */ /* 0x000e24000800017f */
[----:B0-----:R-:W-:Y:S06]  /*24810*/  @!P0 BRA `(.L_x_563) ;  /* 0x0000001000148947 */ /* 0x001fec0003800000 */
.L_x_585:
[----:B0-----:R-:W0:Y:S01]  /*24820*/  @!P1 LDC R11, c[0x0][0x500] ;  /* 0x00014000ff0b9b82 */ /* 0x001e220000000800 */
[----:B------:R-:W-:-:S04]  /*24830*/  UPRMT UR6, UR27, 0x9910, URZ ;  /* 0x000099101b067896 */ /* 0x000fc8000800003f */
[----:B------:R-:W-:-:S06]  /*24840*/  UISETP.NE.AND UP0, UPT, UR6, 0x2, UPT ;  /* 0x000000020600788c */ /* 0x000fcc000bf05270 */
[----:B------:R-:W-:Y:S01]  /*24850*/  PLOP3.LUT P0, PT, PT, PT, UP0, 0x80, 0x0 ;  /* 0x000000000000781c */ /* 0x000fe20003f0f008 */
[----:B0-----:R0:W-:-:S12]  /*24860*/  @!P1 SYNCS.ARRIVE.TRANS64 RZ, [R12+URZ], R11 ;  /* 0x0000000b0cff99a7 */ /* 0x0011d8000800003f */
[----:B------:R-:W-:Y:S05]  /*24870*/  @P0 BRA `(.L_x_564) ;  /* 0x0000000000040947 */ /* 0x000fea0003800000 */
[----:B------:R-:W-:Y:S01]  /*24880*/  BPT.TRAP 0x1 ;  /* 0x000000040000795c */ /* 0x000fe20000300000 */
.L_x_564:
[----:B------:R-:W-:Y:S01]  /*24890*/  R2UR UR7, R8 ;  /* 0x00000000080772ca */ /* 0x000fe200000e0000 */
[----:B------:R-:W-:Y:S01]  /*248a0*/  VIADD R3, R3, 0xffffffff ;  /* 0xffffffff03037836 */ /* 0x000fe20000000000 */
[----:B------:R-:W-:Y:S01]  /*248b0*/  R2UR UR22, R17 ;  /* 0x00000000111672ca */ /* 0x000fe200000e0000 */
[----:B------:R-:W-:Y:S01]  /*248c0*/  UIADD3 UR6, UP0, UR28, 0xf0, URZ ;  /* 0x000000f01c067890 */ /* 0x000fe2000ff1e03f */
[----:B------:R-:W-:Y:S01]  /*248d0*/  R2UR UR23, R2 ;  /* 0x00000000021772ca */ /* 0x000fe200000e0000 */
[----:B------:R-:W-:Y:S01]  /*248e0*/  UIADD3 UR34, UP1, UR28, 0x1f0, URZ ;  /* 0x000001f01c227890 */ /* 0x000fe2000ff3e03f */
[----:B------:R-:W-:Y:S01]  /*248f0*/  R2UR UR9, R12 ;  /* 0x000000000c0972ca */ /* 0x000fe200000e0000 */
[----:B------:R-:W-:Y:S01]  /*24900*/  UPRMT UR19, URZ, 0x5410, UR18 ;  /* 0x000054103f137896 */ /* 0x000fe20008000012 */
[----:B------:R-:W-:Y:S01]  /*24910*/  R2UR UR10, R13 ;  /* 0x000000000d0a72ca */ /* 0x000fe200000e0000 */
[----:B------:R-:W-:Y:S01]  /*24920*/  VIADD R8, R8, 0x1 ;  /* 0x0000000108087836 */ /* 0x000fe20000000000 */
[----:B------:R-:W-:Y:S01]  /*24930*/  R2UR UR12, R10 ;  /* 0x000000000a0c72ca */ /* 0x000fe200000e0000 */
[----:B------:R-:W-:Y:S01]  /*24940*/  UPRMT UR32, URZ, 0x5410, UR16 ;  /* 0x000054103f207896 */ /* 0x000fe20008000010 */
[----:B------:R-:W-:Y:S01]  /*24950*/  R2UR UR26, R4 ;  /* 0x00000000041a72ca */ /* 0x000fe200000e0000 */
[----:B------:R-:W-:Y:S01]  /*24960*/  USHF.L.U32 UR7, UR7, 0xe, URZ ;  /* 0x0000000e07077899 */ /* 0x000fe2000800063f */
[----:B------:R-:W-:Y:S01]  /*24970*/  ISETP.GT.AND P1, PT, R3, 0x1, PT ;  /* 0x000000010300780c */ /* 0x000fe20003f24270 */
[----:B------:R-:W-:Y:S01]  /*24980*/  UIADD3.X UR35, URZ, UR29, URZ, UP1, !UPT ;  /* 0x0000001d3f237290 */ /* 0x000fe20008ffe43f */
[C---:B------:R-:W-:Y:S01]  /*24990*/  ISETP.NE.AND P0, PT, R8.reuse, 0x7, PT ;  /* 0x000000070800780c */ /* 0x040fe20003f05270 */
[----:B------:R-:W-:Y:S01]  /*249a0*/  ULEA UR8, UR30, UR7, 0xc ;  /* 0x000000071e087291 */ /* 0x000fe2000f8e603f */
[----:B------:R-:W-:Y:S01]  /*249b0*/  VIADD R13, R13, 0x40 ;  /* 0x000000400d0d7836 */ /* 0x000fe20000000000 */
[----:B------:R-:W-:Y:S01]  /*249c0*/  ULOP3.LUT UR11, UR7, 0x2000, UR31, 0xf8, !UPT ;  /* 0x00002000070b7892 */ /* 0x000fe2000f8ef81f */
[----:B0-----:R-:W-:Y:S01]  /*249d0*/  SEL R12, RZ, 0x1, P0 ;  /* 0x00000001ff0c7807 */ /* 0x001fe20000000000 */
[----:B------:R-:W-:Y:S01]  /*249e0*/  UIADD3 UR8, UR22, 0x180, UR8 ;  /* 0x0000018016087890 */ /* 0x000fe2000fffe008 */
[----:B------:R-:W-:Y:S01]  /*249f0*/  SEL R8, R8, RZ, P0 ;  /* 0x000000ff08087207 */ /* 0x000fe20000000000 */
[----:B------:R-:W-:Y:S01]  /*24a00*/  UIADD3.X UR7, URZ, UR29, URZ, UP0, !UPT ;  /* 0x0000001d3f077290 */ /* 0x000fe200087fe43f */
[----:B------:R-:W-:Y:S01]  /*24a10*/  LOP3.LUT R5, R5, R12, RZ, 0x3c, !PT ;  /* 0x0000000c05057212 */ /* 0x000fe200078e3cff */
[----:B------:R-:W-:Y:S01]  /*24a20*/  UIADD3 UR22, UR22, 0x1c180, UR11 ;  /* 0x0001c18016167890 */ /* 0x000fe2000fffe00b */
[----:B------:R-:W-:Y:S01]  /*24a30*/  UMOV UR20, 0x0 ;  /* 0x0000000000147882 */ /* 0x000fe20000000000 */
[----:B------:R-:W-:Y:S01]  /*24a40*/  UMOV UR21, 0x10000000 ;  /* 0x1000000000157882 */ /* 0x000fe20000000000 */
[----:B------:R-:W-:-:S04]  /*24a50*/  UMOV UR11, UR23 ;  /* 0x00000017000b7c82 */ /* 0x000fc80008000000 */
[----:B------:R0:W-:Y:S02]  /*24a60*/  UTMALDG.3D.MULTICAST [UR8], [UR6], UR19, desc[UR20] ;  /* 0x00001408060073b4 */ /* 0x0001e40008011813 */
[----:B0-----:R-:W-:Y:S01]  /*24a70*/  UMOV UR8, UR22 ;  /* 0x0000001600087c82 */ /* 0x001fe20008000000 */
[----:B------:R-:W-:Y:S02]  /*24a80*/  UMOV UR11, UR26 ;  /* 0x0000001a000b7c82 */ /* 0x000fe40008000000 */
[----:B------:R0:W-:Y:S02]  /*24a90*/  UTMALDG.3D.MULTICAST [UR8], [UR34], UR32, desc[UR20] ;  /* 0x00001408220073b4 */ /* 0x0001e40008011820 */
[----:B0-----:R-:W-:Y:S05]  /*24aa0*/  @P1 BRA `(.L_x_565) ;  /* 0xfffffffc00381947 */ /* 0x001fea000383ffff */
.L_x_562:
[----:B------:R-:W-:Y:S05]  /*24ab0*/  BSYNC B1 ;  /* 0x0000000000017941 */ /* 0x000fea0003800000 */
.L_x_561:
[----:B------:R-:W2:Y:S01]  /*24ac0*/  LDL.LU R16, [R1+0x45c] ;  /* 0x00045c0001107983 */ /* 0x000ea20000300800 */
[----:B------:R-:W-:Y:S01]  /*24ad0*/  LOP3.LUT P1, RZ, R9, 0xff, RZ, 0xc0, !PT ;  /* 0x000000ff09ff7812 */ /* 0x000fe2000782c0ff */
[----:B------:R-:W-:Y:S01]  /*24ae0*/  IMAD.IADD R4, R0, 0x1, R7 ;  /* 0x0000000100047824 */ /* 0x000fe200078e0207 */
[----:B------:R-:W-:Y:S01]  /*24af0*/  ULDC.64 UR6, c[0x0][0x650] ;  /* 0x0001940000067ab9 */ /* 0x000fe20000000a00 */
[----:B------:R-:W3:Y:S01]  /*24b00*/  LDL.LU R14, [R1+0x460] ;  /* 0x00046000010e7983 */ /* 0x000ee20000300800 */
[----:B------:R-:W-:Y:S01]  /*24b10*/  BSSY B1, `(.L_x_566) ;  /* 0x0000070000017945 */ /* 0x000fe20003800000 */
[C---:B------:R-:W-:Y:S01]  /*24b20*/  IMAD.WIDE.U32 R2, R4.reuse, 0x24924925, RZ ;  /* 0x2492492504027825 */ /* 0x040fe200078e00ff */
[C---:B------:R-:W-:Y:S02]  /*24b30*/  ISETP.GT.U32.AND P0, PT, R4.reuse, 0x6, PT ;  /* 0x000000060400780c */ /* 0x040fe40003f04070 */
[----:B------:R-:W-:Y:S01]  /*24b40*/  PRMT R9, RZ, 0x7610, R9 ;  /* 0x00007610ff097816 */ /* 0x000fe20000000009 */
[----:B------:R-:W-:Y:S01]  /*24b50*/  IMAD.IADD R2, R4, 0x1, -R3 ;  /* 0x0000000104027824 */ /* 0x000fe200078e0a03 */
[----:B------:R-:W-:Y:S01]  /*24b60*/  ISETP.LT.U32.AND P0, PT, R0, 0x7, P0 ;  /* 0x000000070000780c */ /* 0x000fe20000701070 */
[----:B------:R-:W-:-:S02]  /*24b70*/  IMAD.MOV.U32 R5, RZ, RZ, -0x1 ;  /* 0xffffffffff057424 */ /* 0x000fc400078e00ff */
[----:B------:R-:W0:Y:S01]  /*24b80*/  @P1 S2R R8, SR_CgaCtaId ;  /* 0x0000000000081919 */ /* 0x000e220000008800 */
[----:B------:R-:W-:Y:S01]  /*24b90*/  LEA.HI R2, R2, R3, RZ, 0x1f ;  /* 0x0000000302027211 */ /* 0x000fe200078ff8ff */
[----:B------:R-:W-:Y:S01]  /*24ba0*/  IMAD.MOV.U32 R10, RZ, RZ, -0x1 ;  /* 0xffffffffff0a7424 */ /* 0x000fe200078e00ff */
[----:B------:R-:W-:Y:S02]  /*24bb0*/  @P1 MOV R3, 0x400 ;  /* 0x0000040000031802 */ /* 0x000fe40000000f00 */
[--C-:B------:R-:W-:Y:S02]  /*24bc0*/  SHF.R.U32.HI R7, RZ, 0x2, R2.reuse ;  /* 0x00000002ff077819 */ /* 0x100fe40000011602 */
[----:B------:R-:W-:Y:S02]  /*24bd0*/  PRMT R2, RZ, 0x7610, R2 ;  /* 0x00007610ff027816 */ /* 0x000fe40000000002 */
[----:B0-----:R-:W-:-:S04]  /*24be0*/  @P1 LEA R3, R8, R3, 0x18 ;  /* 0x0000000308031211 */ /* 0x001fc800078ec0ff */
[----:B------:R0:W-:Y:S01]  /*24bf0*/  @P1 SYNCS.ARRIVE.TRANS64.A1T0 RZ, [R3+URZ+0x88], RZ ;  /* 0x000088ff03ff19a7 */ /* 0x0001e2000810003f */
[----:B------:R-:W-:Y:S02]  /*24c00*/  ISETP.GE.U32.AND P1, PT, R0, 0x7, PT ;  /* 0x000000070000780c */ /* 0x000fe40003f26070 */
[----:B0-----:R-:W-:-:S04]  /*24c10*/  SEL R3, RZ, 0x1, !P0 ;  /* 0x00000001ff037807 */ /* 0x001fc80004000000 */
[----:B------:R-:W-:-:S07]  /*24c20*/  LOP3.LUT R6, R6, R3, RZ, 0x3c, !PT ;  /* 0x0000000306067212 */ /* 0x000fce00078e3cff */
[----:B------:R-:W-:Y:S01]  /*24c30*/  @P1 LOP3.LUT R6, R6, 0x1, R7, 0x78, !PT ;  /* 0x0000000106061812 */ /* 0x000fe200078e7807 */
[----:B------:R-:W-:Y:S02]  /*24c40*/  IMAD R7, R7, -0x7, R4 ;  /* 0xfffffff907077824 */ /* 0x000fe400078e0204 */
[----:B------:R-:W-:Y:S01]  /*24c50*/  IMAD.MOV.U32 R4, RZ, RZ, -0x1 ;  /* 0xffffffffff047424 */ /* 0x000fe200078e00ff */
[----:B---3--:R-:W-:-:S04]  /*24c60*/  IADD3 R14, P0, R14, UR24, RZ ;  /* 0x000000180e0e7c10 */ /* 0x008fc8000ff1e0ff */
[----:B--2---:R-:W-:Y:S01]  /*24c70*/  IADD3.X R16, R16, UR17, RZ, P0, !PT ;  /* 0x0000001110107c10 */ /* 0x004fe200087fe4ff */
[----:B------:R0:W-:Y:S01]  /*24c80*/  STL [R1+0x460], R14 ;  /* 0x0004600e01007387 */ /* 0x0001e20000100800 */
[----:B------:R-:W-:-:S03]  /*24c90*/  ISETP.GE.U32.AND P0, PT, R14, UR6, PT ;  /* 0x000000060e007c0c */ /* 0x000fc6000bf06070 */
[----:B------:R0:W-:Y:S01]  /*24ca0*/  STL [R1+0x45c], R16 ;  /* 0x00045c1001007387 */ /* 0x0001e20000100800 */
[----:B------:R-:W-:-:S13]  /*24cb0*/  ISETP.GE.U32.AND.EX P0, PT, R16, UR7, PT, P0 ;  /* 0x0000000710007c0c */ /* 0x000fda000bf06100 */
[----:B0-----:R-:W-:Y:S05]  /*24cc0*/  @P0 BRA `(.L_x_567) ;  /* 0x0000000400500947 */ /* 0x001fea0003800000 */
[----:B------:R-:W0:Y:S01]  /*24cd0*/  S2R R8, SR_CTAID.X ;  /* 0x0000000000087919 */ /* 0x000e220000002500 */
[----:B------:R-:W-:Y:S01]  /*24ce0*/  ULDC UR6, c[0x0][0x150] ;  /* 0x0000540000067ab9 */ /* 0x000fe20000000800 */
[----:B------:R-:W1:Y:S01]  /*24cf0*/  LDC R3, c[0x0][0x144] ;  /* 0x00005100ff037b82 */ /* 0x000e620000000800 */
[----:B------:R-:W-:Y:S01]  /*24d00*/  ULDC UR9, c[0x0][0x630] ;  /* 0x00018c0000097ab9 */ /* 0x000fe20000000800 */
[----:B------:R-:W2:Y:S06]  /*24d10*/  S2R R5, SR_CTAID.Y ;  /* 0x0000000000057919 */ /* 0x000eac0000002600 */
[----:B------:R-:W3:Y:S01]  /*24d20*/  LDC R12, c[0x0][0x148] ;  /* 0x00005200ff0c7b82 */ /* 0x000ee20000000800 */
[----:B0-----:R-:W-:-:S02]  /*24d30*/  I2FP.F32.U32 R2, R8 ;  /* 0x0000000800027245 */ /* 0x001fc40000201000 */
[----:B--2---:R-:W-:-:S03]  /*24d40*/  I2FP.F32.U32 R4, R5 ;  /* 0x0000000500047245 */ /* 0x004fc60000201000 */
[----:B------:R-:W-:Y:S01]  /*24d50*/  FMUL R2, R2, UR6 ;  /* 0x0000000602027c20 */ /* 0x000fe20008400000 */
[----:B------:R-:W-:Y:S02]  /*24d60*/  ULDC UR6, c[0x0][0x154] ;  /* 0x0000550000067ab9 */ /* 0x000fe40000000800 */
[----:B------:R-:W-:Y:S01]  /*24d70*/  FMUL R10, R4, UR6 ;  /* 0x00000006040a7c20 */ /* 0x000fe20008400000 */
[----:B------:R-:W-:Y:S02]  /*24d80*/  ULDC.64 UR6, c[0x0][0x628] ;  /* 0x00018a0000067ab9 */ /* 0x000fe40000000a00 */
[----:B------:R-:W0:Y:S01]  /*24d90*/  F2I.U32.TRUNC.NTZ R2, R2 ;  /* 0x0000000200027305 */ /* 0x000e22000020f000 */
[----:B------:R-:W-:-:S04]  /*24da0*/  ISETP.NE.U32.AND P0, PT, RZ, UR6, PT ;  /* 0x00000006ff007c0c */ /* 0x000fc8000bf05070 */
[----:B------:R-:W-:-:S03]  /*24db0*/  ISETP.NE.AND.EX P0, PT, RZ, UR7, PT, P0 ;  /* 0x00000007ff007c0c */ /* 0x000fc6000bf05300 */
[----:B------:R-:W2:Y:S01]  /*24dc0*/  F2I.U32.TRUNC.NTZ R10, R10 ;  /* 0x0000000a000a7305 */ /* 0x000ea2000020f000 */
[----:B0-----:R-:W-:Y:S02]  /*24dd0*/  IMAD.MOV R4, RZ, RZ, -R2 ;  /* 0x000000ffff047224 */ /* 0x001fe400078e0a02 */
[----:B------:R-:W-:Y:S02]  /*24de0*/  IMAD.MOV.U32 R2, RZ, RZ, R14 ;  /* 0x000000ffff027224 */ /* 0x000fe400078e000e */
[----:B-1----:R-:W-:Y:S02]  /*24df0*/  IMAD R8, R3, R4, R8 ;  /* 0x0000000403087224 */ /* 0x002fe400078e0208 */
[----:B--2---:R-:W-:-:S04]  /*24e00*/  IMAD.MOV R3, RZ, RZ, -R10 ;  /* 0x000000ffff037224 */ /* 0x004fc800078e0a0a */
[----:B---3--:R-:W-:Y:S02]  /*24e10*/  @P4 IMAD R8, R12, R3, R5 ;  /* 0x000000030c084224 */ /* 0x008fe400078e0205 */
[----:B------:R-:W-:Y:S01]  /*24e20*/  IMAD.MOV.U32 R3, RZ, RZ, R16 ;  /* 0x000000ffff037224 */ /* 0x000fe200078e0010 */
[----:B------:R-:W-:Y:S06]  /*24e30*/  @!P0 BRA `(.L_x_568) ;  /* 0x0000000000288947 */ /* 0x000fec0003800000 */
[----:B------:R-:W-:Y:S02]  /*24e40*/  ULDC UR8, c[0x0][0x634] ;  /* 0x00018d0000087ab9 */ /* 0x000fe40000000800 */
[----:B------:R-:W-:-:S05]  /*24e50*/  IADD3 R3, P0, R14, UR8, RZ ;  /* 0x000000080e037c10 */ /* 0x000fca000ff1e0ff */
[----:B------:R-:W-:-:S04]  /*24e60*/  IMAD.X R11, RZ, RZ, R16, P0 ;  /* 0x000000ffff0b7224 */ /* 0x000fc800000e0610 */
[----:B------:R-:W-:-:S04]  /*24e70*/  IMAD.WIDE.U32 R4, R11, UR6, RZ ;  /* 0x000000060b047c25 */ /* 0x000fc8000f8e00ff */
[----:B------:R-:W-:-:S04]  /*24e80*/  IMAD.WIDE.U32 R4, P0, R3, UR7, R4 ;  /* 0x0000000703047c25 */ /* 0x000fc8000f800004 */
[----:B------:R-:W-:-:S04]  /*24e90*/  IMAD.WIDE.U32 R2, R3, UR6, RZ ;  /* 0x0000000603027c25 */ /* 0x000fc8000f8e00ff */
[----:B------:R-:W-:Y:S01]  /*24ea0*/  IMAD.MOV.U32 R2, RZ, RZ, R5 ;  /* 0x000000ffff027224 */ /* 0x000fe200078e0005 */
[----:B------:R-:W-:Y:S01]  /*24eb0*/  IADD3 RZ, P1, R3, R4, RZ ;  /* 0x0000000403ff7210 */ /* 0x000fe20007f3e0ff */
[----:B------:R-:W-:-:S04]  /*24ec0*/  IMAD.X R3, RZ, RZ, RZ, P0 ;  /* 0x000000ffff037224 */ /* 0x000fc800000e06ff */
[----:B------:R-:W-:-:S08]  /*24ed0*/  IMAD.WIDE.U32.X R2, R11, UR7, R2, P1 ;  /* 0x000000070b027c25 */ /* 0x000fd000088e0402 */
.L_x_568:
[--C-:B------:R-:W-:Y:S01]  /*24ee0*/  SHF.R.U64 R10, R2, UR9, R3.reuse ;  /* 0x00000009020a7c19 */ /* 0x100fe20008001203 */
[----:B------:R-:W-:Y:S01]  /*24ef0*/  ULDC.64 UR6, c[0x0][0x620] ;  /* 0x0001880000067ab9 */ /* 0x000fe20000000a00 */
[----:B------:R-:W-:Y:S01]  /*24f00*/  SHF.R.U32.HI R2, RZ, UR9, R3 ;  /* 0x00000009ff027c19 */ /* 0x000fe20008011603 */
[----:B------:R-:W-:Y:S01]  /*24f10*/  IMAD.MOV.U32 R3, RZ, RZ, R16 ;  /* 0x000000ffff037224 */ /* 0x000fe200078e0010 */
[----:B------:R-:W-:Y:S01]  /*24f20*/  IADD3 R11, P0, RZ, -R10, RZ ;  /* 0x8000000aff0b7210 */ /* 0x000fe20007f1e0ff */
[----:B------:R-:W-:-:S04]  /*24f30*/  ULDC.64 UR8, c[0x0][0x640] ;  /* 0x0001900000087ab9 */ /* 0x000fc80000000a00 */
[----:B------:R-:W-:Y:S01]  /*24f40*/  IMAD.X R2, RZ, RZ, ~R2, P0 ;  /* 0x000000ffff027224 */ /* 0x000fe200000e0e02 */
[----:B------:R-:W-:-:S03]  /*24f50*/  ISETP.NE.U32.AND P0, PT, RZ, UR8, PT ;  /* 0x00000008ff007c0c */ /* 0x000fc6000bf05070 */
[----:B------:R-:W-:Y:S01]  /*24f60*/  IMAD R2, R2, UR6, RZ ;  /* 0x0000000602027c24 */ /* 0x000fe2000f8e02ff */
[----:B------:R-:W-:-:S03]  /*24f70*/  ISETP.NE.AND.EX P0, PT, RZ, UR9, PT, P0 ;  /* 0x00000009ff007c0c */ /* 0x000fc6000bf05300 */
[----:B------:R-:W-:Y:S02]  /*24f80*/  IMAD R5, R11, UR7, R2 ;  /* 0x000000070b057c24 */ /* 0x000fe4000f8e0202 */
[----:B------:R-:W-:-:S04]  /*24f90*/  IMAD.MOV.U32 R2, RZ, RZ, R14 ;  /* 0x000000ffff027224 */ /* 0x000fc800078e000e */
[----:B------:R-:W-:Y:S01]  /*24fa0*/  IMAD.WIDE.U32 R2, R11, UR6, R2 ;  /* 0x000000060b027c25 */ /* 0x000fe2000f8e0002 */
[----:B------:R-:W-:-:S03]  /*24fb0*/  ULDC UR6, c[0x0][0x618] ;  /* 0x0001860000067ab9 */ /* 0x000fc60000000800 */
[----:B------:R-:W-:-:S05]  /*24fc0*/  IMAD.IADD R3, R3, 0x1, R5 ;  /* 0x0000000103037824 */ /* 0x000fca00078e0205 */
[--C-:B------:R-:W-:Y:S02]  /*24fd0*/  SHF.R.U64 R11, R2, UR6, R3.reuse ;  /* 0x00000006020b7c19 */ /* 0x100fe40008001203 */
[----:B------:R-:W-:Y:S01]  /*24fe0*/  SHF.R.U32.HI R2, RZ, UR6, R3 ;  /* 0x00000006ff027c19 */ /* 0x000fe20008011603 */
[----:B------:R-:W-:-:S03]  /*24ff0*/  ULDC UR6, c[0x0][0x608] ;  /* 0x0001820000067ab9 */ /* 0x000fc60000000800 */
[--C-:B------:R-:W-:Y:S02]  /*25000*/  SHF.R.U64 R12, R11, UR6, R2.reuse ;  /* 0x000000060b0c7c19 */ /* 0x100fe40008001202 */
[----:B------:R-:W-:Y:S01]  /*25010*/  SHF.R.U32.HI R3, RZ, UR6, R2 ;  /* 0x00000006ff037c19 */ /* 0x000fe20008011602 */
[----:B------:R-:W-:-:S03]  /*25020*/  ULDC UR6, c[0x0][0x658] ;  /* 0x0001960000067ab9 */ /* 0x000fc60000000800 */
[--C-:B------:R-:W-:Y:S02]  /*25030*/  SHF.R.U64 R13, R12, UR6, R3.reuse ;  /* 0x000000060c0d7c19 */ /* 0x100fe40008001203 */
[----:B------:R-:W-:-:S03]  /*25040*/  SHF.R.U32.HI R14, RZ, UR6, R3 ;  /* 0x00000006ff0e7c19 */ /* 0x000fc60008011603 */
[----:B------:R-:W-:Y:S02]  /*25050*/  IMAD.MOV.U32 R2, RZ, RZ, R13 ;  /* 0x000000ffff027224 */ /* 0x000fe400078e000d */
        /* <DEDUP_REMOVED lines=12> */
.L_x_569:
[----:B------:R-:W-:Y:S01]  /*25120*/  ULDC UR6, c[0x0][0x648] ;  /* 0x0001920000067ab9 */ /* 0x000fe20000000800 */
[----:B------:R-:W-:Y:S02]  /*25130*/  LOP3.LUT R12, R12, UR15, RZ, 0xc0, !PT ;  /* 0x0000000f0c0c7c12 */ /* 0x000fe4000f8ec0ff */
[----:B------:R-:W-:Y:S01]  /*25140*/  SHF.R.U64 R3, R2, UR6, R3 ;  /* 0x0000000602037c19 */ /* 0x000fe20008001203 */
[----:B------:R-:W-:-:S04]  /*25150*/  ULDC UR6, c[0x0][0x638] ;  /* 0x00018e0000067ab9 */ /* 0x000fc80000000800 */
[----:B------:R-:W-:Y:S02]  /*25160*/  IMAD.MOV R2, RZ, RZ, -R3 ;  /* 0x000000ffff027224 */ /* 0x000fe400078e0a03 */
[----:B------:R-:W-:Y:S02]  /*25170*/  IMAD R5, R3, UR5, R12 ;  /* 0x0000000503057c24 */ /* 0x000fe4000f8e020c */
[----:B------:R-:W-:Y:S01]  /*25180*/  IMAD R13, R2, UR6, R13 ;  /* 0x00000006020d7c24 */ /* 0x000fe2000f8e020d */
[----:B------:R-:W-:Y:S01]  /*25190*/  ULDC UR6, c[0x0][0x610] ;  /* 0x0001840000067ab9 */ /* 0x000fe20000000800 */
[----:B------:R-:W-:Y:S01]  /*251a0*/  LOP3.LUT R2, R11, UR4, RZ, 0xc0, !PT ;  /* 0x000000040b027c12 */ /* 0x000fe2000f8ec0ff */
[----:B------:R-:W-:Y:S01]  /*251b0*/  IMAD R8, R5, UR6, R8 ;  /* 0x0000000605087c24 */ /* 0x000fe2000f8e0208 */
[----:B------:R-:W-:-:S03]  /*251c0*/  ULDC UR6, c[0x0][0x600] ;  /* 0x0001800000067ab9 */ /* 0x000fc60000000800 */
[----:B------:R-:W-:Y:S02]  /*251d0*/  IMAD R13, R13, UR6, R2 ;  /* 0x000000060d0d7c24 */ /* 0x000fe4000f8e0202 */
[----:B------:R-:W-:-:S03]  /*251e0*/  IMAD.MOV.U32 R2, RZ, RZ, 0x1 ;  /* 0x00000001ff027424 */ /* 0x000fc600078e00ff */
[----:B------:R-:W-:Y:S02]  /*251f0*/  SEL R4, R13, R8, !P4 ;  /* 0x000000080d047207 */ /* 0x000fe40006000000 */
[----:B------:R-:W-:-:S07]  /*25200*/  SEL R5, R8, R13, !P4 ;  /* 0x0000000d08057207 */ /* 0x000fce0006000000 */
.L_x_567:
[----:B------:R-:W-:Y:S05]  /*25210*/  BSYNC B1 ;  /* 0x0000000000017941 */ /* 0x000fea0003800000 */
.L_x_566:
[----:B------:R-:W-:-:S13]  /*25220*/  LOP3.LUT P0, RZ, R2, 0xff, RZ, 0xc0, !PT ;  /* 0x000000ff02ff7812 */ /* 0x000fda000780c0ff */
[----:B------:R-:W-:Y:S05]  /*25230*/  @P0 BRA `(.L_x_570) ;  /* 0xfffffff4001c0947 */ /* 0x000fea000383ffff */
[----:B------:R-:W-:Y:S05]  /*25240*/  BSYNC B0 ;  /* 0x0000000000007941 */ /* 0x000fea0003800000 */
.L_x_559:
[----:B------:R-:W-:-:S03]  /*25250*/  UMOV UR6, 0xffffffff ;  /* 0xffffffff00067882 */ /* 0x000fc60000000000 */
[----:B------:R-:W-:Y:S05]  /*25260*/  BRA.DIV UR6, `(.L_x_571) ;  /* 0x0000000606947947 */ /* 0x000fea000b800000 */
[----:B------:R-:W-:-:S13]  /*25270*/  ELECT P0, URZ, PT ;  /* 0x00000000003f782f */ /* 0x000fda0003800000 */
.L_x_588:
[----:B------:R-:W-:Y:S04]  /*25280*/  BSSY B0, `(.L_x_572) ;  /* 0x0000047000007945 */ /* 0x000fe80003800000 */
[----:B------:R-:W-:Y:S05]  /*25290*/  @!P0 BRA `(.L_x_573) ;  /* 0x0000000400148947 */ /* 0x000fea0003800000 */
[----:B------:R-:W-:-:S04]  /*252a0*/  ULOP3.LUT UR6, UR13, 0x2, URZ, 0xfc, !UPT ;  /* 0x000000020d067892 */ /* 0x000fc8000f8efc3f */
[----:B------:R-:W-:-:S06]  /*252b0*/  UISETP.NE.AND UP0, UPT, UR6, 0x3, UPT ;  /* 0x000000030600788c */ /* 0x000fcc000bf05270 */
[----:B------:R-:W-:-:S13]  /*252c0*/  PLOP3.LUT P0, PT, PT, PT, UP0, 0x80, 0x0 ;  /* 0x000000000000781c */ /* 0x000fda0003f0f008 */
[----:B------:R-:W-:Y:S05]  /*252d0*/  @!P0 BRA `(.L_x_574) ;  /* 0x0000000000048947 */ /* 0x000fea0003800000 */
[----:B------:R-:W-:Y:S01]  /*252e0*/  BPT.TRAP 0x1 ;  /* 0x000000040000795c */ /* 0x000fe20000300000 */
.L_x_574:
[----:B------:R-:W0:Y:S01]  /*252f0*/  S2R R3, SR_CgaCtaId ;  /* 0x0000000000037919 */ /* 0x000e220000008800 */
[----:B------:R-:W-:Y:S02]  /*25300*/  MOV R0, 0x400 ;  /* 0x0000040000007802 */ /* 0x000fe40000000f00 */
[----:B------:R-:W-:Y:S02]  /*25310*/  SHF.L.U32 R2, R6, 0x1f, RZ ;  /* 0x0000001f06027819 */ /* 0x000fe400000006ff */
[----:B0-----:R-:W-:-:S05]  /*25320*/  LEA R0, R3, R0, 0x18 ;  /* 0x0000000003007211 */ /* 0x001fca00078ec0ff */
[----:B------:R-:W-:-:S04]  /*25330*/  VIADD R0, R0, 0x38 ;  /* 0x0000003800007836 */ /* 0x000fc80000000000 */
[----:B------:R-:W-:-:S04]  /*25340*/  IMAD R3, R7, 0x8, R0 ;  /* 0x0000000807037824 */ /* 0x000fc800078e0200 */
[----:B------:R-:W0:Y:S02]  /*25350*/  SYNCS.PHASECHK.TRANS64.TRYWAIT P0, [R3+URZ], R2 ;  /* 0x00000002030075a7 */ /* 0x000e24000800017f */
[----:B0-----:R-:W-:Y:S05]  /*25360*/  @!P0 BRA `(.L_x_575) ;  /* 0x0000000400748947 */ /* 0x001fea0003800000 */
.L_x_589:
[----:B------:R-:W-:-:S05]  /*25370*/  VIADD R7, R7, 0x1 ;  /* 0x0000000107077836 */ /* 0x000fca0000000000 */
[----:B------:R-:W-:-:S04]  /*25380*/  ISETP.NE.AND P0, PT, R7, 0x7, PT ;  /* 0x000000070700780c */ /* 0x000fc80003f05270 */
[----:B0-----:R-:W-:Y:S02]  /*25390*/  SEL R3, RZ, 0x1, P0 ;  /* 0x00000001ff037807 */ /* 0x001fe40000000000 */
[----:B------:R-:W-:Y:S02]  /*253a0*/  SEL R7, R7, RZ, P0 ;  /* 0x000000ff07077207 */ /* 0x000fe40000000000 */
[----:B------:R-:W-:-:S03]  /*253b0*/  LOP3.LUT R6, R6, R3, RZ, 0x3c, !PT ;  /* 0x0000000306067212 */ /* 0x000fc600078e3cff */
[----:B------:R-:W-:Y:S01]  /*253c0*/  IMAD R3, R7, 0x8, R0 ;  /* 0x0000000807037824 */ /* 0x000fe200078e0200 */
[----:B------:R-:W-:-:S04]  /*253d0*/  SHF.L.U32 R2, R6, 0x1f, RZ ;  /* 0x0000001f06027819 */ /* 0x000fc800000006ff */
[----:B------:R-:W0:Y:S02]  /*253e0*/  SYNCS.PHASECHK.TRANS64.TRYWAIT P0, [R3+URZ], R2 ;  /* 0x00000002030075a7 */ /* 0x000e24000800017f */
[----:B0-----:R-:W-:Y:S05]  /*253f0*/  @!P0 BRA `(.L_x_576) ;  /* 0x0000000400648947 */ /* 0x001fea0003800000 */
.L_x_590:
[----:B0-----:R-:W-:-:S05]  /*25400*/  VIADD R2, R7, 0x1 ;  /* 0x0000000107027836 */ /* 0x001fca0000000000 */
[----:B------:R-:W-:-:S04]  /*25410*/  ISETP.NE.AND P0, PT, R2, 0x7, PT ;  /* 0x000000070200780c */ /* 0x000fc80003f05270 */
[----:B------:R-:W-:Y:S02]  /*25420*/  SEL R3, RZ, 0x1, P0 ;  /* 0x00000001ff037807 */ /* 0x000fe40000000000 */
[----:B------:R-:W-:Y:S02]  /*25430*/  SEL R5, R2, RZ, P0 ;  /* 0x000000ff02057207 */ /* 0x000fe40000000000 */
[----:B------:R-:W-:-:S03]  /*25440*/  LOP3.LUT R6, R6, R3, RZ, 0x3c, !PT ;  /* 0x0000000306067212 */ /* 0x000fc600078e3cff */
[----:B------:R-:W-:Y:S01]  /*25450*/  IMAD R3, R5, 0x8, R0 ;  /* 0x0000000805037824 */ /* 0x000fe200078e0200 */
[----:B------:R-:W-:-:S04]  /*25460*/  SHF.L.U32 R2, R6, 0x1f, RZ ;  /* 0x0000001f06027819 */ /* 0x000fc800000006ff */
[----:B------:R-:W0:Y:S02]  /*25470*/  SYNCS.PHASECHK.TRANS64.TRYWAIT P0, [R3+URZ], R2 ;  /* 0x00000002030075a7 */ /* 0x000e24000800017f */
[----:B0-----:R-:W-:Y:S05]  /*25480*/  @!P0 BRA `(.L_x_577) ;  /* 0x0000000400548947 */ /* 0x001fea0003800000 */
.L_x_591:
        /* <DEDUP_REMOVED lines=9> */
.L_x_592:
        /* <DEDUP_REMOVED lines=9> */
.L_x_593:
        /* <DEDUP_REMOVED lines=9> */
.L_x_594:
[----:B0-----:R-:W-:-:S05]  /*25640*/  VIADD R2, R5, 0x1 ;  /* 0x0000000105027836 */ /* 0x001fca0000000000 */
[----:B------:R-:W-:-:S04]  /*25650*/  ISETP.NE.AND P0, PT, R2, 0x7, PT ;  /* 0x000000070200780c */ /* 0x000fc80003f05270 */
[----:B------:R-:W-:Y:S02]  /*25660*/  SEL R4, RZ, 0x1, P0 ;  /* 0x00000001ff047807 */ /* 0x000fe40000000000 */
[----:B------:R-:W-:Y:S02]  /*25670*/  SEL R3, R2, RZ, P0 ;  /* 0x000000ff02037207 */ /* 0x000fe40000000000 */
[----:B------:R-:W-:-:S03]  /*25680*/  LOP3.LUT R4, R7, R4, RZ, 0x3c, !PT ;  /* 0x0000000407047212 */ /* 0x000fc600078e3cff */
[----:B------:R-:W-:Y:S01]  /*25690*/  IMAD R3, R3, 0x8, R0 ;  /* 0x0000000803037824 */ /* 0x000fe200078e0200 */
[----:B------:R-:W-:-:S07]  /*256a0*/  SHF.L.U32 R0, R4, 0x1f, RZ ;  /* 0x0000001f04007819 */ /* 0x000fce00000006ff */
.L_x_581:
[----:B0-----:R0:W1:Y:S02]  /*256b0*/  SYNCS.PHASECHK.TRANS64.TRYWAIT P0, [R3+URZ], R0 ;  /* 0x00000000030075a7 */ /* 0x001064000800017f */
[----:B-1----:R-:W-:Y:S05]  /*256c0*/  @!P0 NANOSLEEP.SYNCS 0x989680 ;  /* 0x009896800000895d */ /* 0x002fea0003900000 */
[----:B------:R-:W1:Y:S02]  /*256d0*/  @!P0 SYNCS.PHASECHK.TRANS64 P0, [R3+URZ], R0 ;  /* 0x00000000030085a7 */ /* 0x000e64000800007f */
[----:B-1----:R-:W-:Y:S05]  /*256e0*/  @!P0 BRA `(.L_x_581) ;  /* 0xfffffffc00f08947 */ /* 0x002fea000383ffff */
.L_x_573:
[----:B------:R-:W-:Y:S05]  /*256f0*/  BSYNC B0 ;  /* 0x0000000000007941 */ /* 0x000fea0003800000 */
.L_x_572:
[----:B------:R-:W-:Y:S05]  /*25700*/  EXIT ;  /* 0x000000000000794d */ /* 0x000fea0003800000 */
.L_x_21:
[----:B--2---:R-:W-:-:S04]  /*25710*/  IMAD.U32 R3, RZ, RZ, UR6 ;  /* 0x00000006ff037e24 */ /* 0x004fc8000f8e00ff */
[----:B------:R2:W3:Y:S03]  /*25720*/  SYNCS.PHASECHK.TRANS64.TRYWAIT P0, [R3+URZ], R0 ;  /* 0x00000000030075a7 */ /* 0x0004e6000800017f */
[----:B---3--:R-:W-:Y:S05]  /*25730*/  @!P0 NANOSLEEP.SYNCS 0x989680 ;  /* 0x009896800000895d */ /* 0x008fea0003900000 */
[----:B------:R-:W3:Y:S02]  /*25740*/  @!P0 SYNCS.PHASECHK.TRANS64 P0, [R3+URZ], R0 ;  /* 0x00000000030085a7 */ /* 0x000ee4000800007f */
[----:B---3--:R-:W-:Y:S05]  /*25750*/  @!P0 BRA `(.L_x_21) ;  /* 0xfffffffc00ec8947 */ /* 0x008fea000383ffff */
[----:B------:R-:W-:Y:S05]  /*25760*/  BRA `(.L_x_20) ;  /* 0xfffffdd400b87947 */ /* 0x000fea000383ffff */
.L_x_27:
[----:B-----5:R2:W-:Y:S02]  /*25770*/  STL [R1+0x474], R0 ;  /* 0x0004740001007387 */ /* 0x0205e40000100800 */
[----:B--2---:R-:W-:-:S04]  /*25780*/  IMAD.U32 R0, RZ, RZ, UR16 ;  /* 0x00000010ff007e24 */ /* 0x004fc8000f8e00ff */
[----:B------:R2:W3:Y:S03]  /*25790*/  SYNCS.PHASECHK.TRANS64.TRYWAIT P0, [R0+URZ], R2 ;  /* 0x00000002000075a7 */ /* 0x0004e6000800017f */
[----:B---3--:R-:W-:Y:S05]  /*257a0*/  @!P0 NANOSLEEP.SYNCS 0x989680 ;  /* 0x009896800000895d */ /* 0x008fea0003900000 */
[----:B------:R2:W3:Y:S02]  /*257b0*/  @!P0 SYNCS.PHASECHK.TRANS64 P0, [R0+URZ], R2 ;  /* 0x00000002000085a7 */ /* 0x0004e4000800007f */
[----:B--2---:R2:W5:Y:S02]  /*257c0*/  LDL.LU R0, [R1+0x474] ;  /* 0x0004740001007983 */ /* 0x0045640000300800 */
[----:B--23--:R-:W-:Y:S05]  /*257d0*/  @!P0 BRA `(.L_x_27) ;  /* 0xfffffffc00e48947 */ /* 0x00cfea000383ffff */
[----:B------:R-:W-:Y:S05]  /*257e0*/  BRA `(.L_x_26) ;  /* 0xfffffe1800847947 */ /* 0x000fea000383ffff */
.L_x_560:
[----:B------:R-:W-:Y:S01]  /*257f0*/  BSSY B1, `(.L_x_582) ;  /* 0x0000006000017945 */ /* 0x000fe20003800000 */
[----:B------:R-:W-:-:S07]  /*25800*/  IMAD.MOV.U32 R2, RZ, RZ, -0x1 ;  /* 0xffffffffff027424 */ /* 0x000fce00078e00ff */
[----:B------:R-:W-:Y:S05]  /*25810*/  WARPSYNC.COLLECTIVE R2, `(.L_x_583) ;  /* 0x00000000020c7348 */ /* 0x000fea0003c00000 */
[----:B------:R-:W-:Y:S02]  /*25820*/  ELECT P0, UR62, PT ;  /* 0x00000000003e782f */ /* 0x000fe40003800000 */
[----:B------:R-:W-:Y:S01]  /*25830*/  MOV R2, UR62 ;  /* 0x0000003e00027c02 */ /* 0x000fe20008000f00 */
[----:B------:R-:W-:Y:S10]  /*25840*/  ENDCOLLECTIVE ;  /* 0x000000000000791b */ /* 0x000ff40003800000 */
.L_x_583:
[----:B------:R-:W-:Y:S05]  /*25850*/  BSYNC B1 ;  /* 0x0000000000017941 */ /* 0x000fea0003800000 */
.L_x_582:
[----:B------:R-:W-:Y:S05]  /*25860*/  BRA `(.L_x_584) ;  /* 0xffffffec009c7947 */ /* 0x000fea000383ffff */
.L_x_563:
[----:B0-----:R0:W1:Y:S02]  /*25870*/  SYNCS.PHASECHK.TRANS64.TRYWAIT P0, [R12+URZ+0x38], R11 ;  /* 0x0000380b0c0075a7 */ /* 0x001064000800017f */
[----:B-1----:R-:W-:Y:S05]  /*25880*/  @!P0 NANOSLEEP.SYNCS 0x989680 ;  /* 0x009896800000895d */ /* 0x002fea0003900000 */
[----:B------:R-:W1:Y:S02]  /*25890*/  @!P0 SYNCS.PHASECHK.TRANS64 P0, [R12+URZ+0x38], R11 ;  /* 0x0000380b0c0085a7 */ /* 0x000e64000800007f */
[----:B-1----:R-:W-:Y:S05]  /*258a0*/  @!P0 BRA `(.L_x_563) ;  /* 0xfffffffc00f08947 */ /* 0x002fea000383ffff */
[----:B------:R-:W-:Y:S05]  /*258b0*/  BRA `(.L_x_585) ;  /* 0xffffffec00d87947 */ /* 0x000fea000383ffff */
.L_x_571:
[----:B------:R-:W-:Y:S01]  /*258c0*/  BSSY B0, `(.L_x_586) ;  /* 0x0000006000007945 */ /* 0x000fe20003800000 */
[----:B------:R-:W-:-:S07]  /*258d0*/  IMAD.MOV.U32 R2, RZ, RZ, -0x1 ;  /* 0xffffffffff027424 */ /* 0x000fce00078e00ff */
[----:B------:R-:W-:Y:S05]  /*258e0*/  WARPSYNC.COLLECTIVE R2, `(.L_x_587) ;  /* 0x00000000020c7348 */ /* 0x000fea0003c00000 */
[----:B------:R-:W-:Y:S02]  /*258f0*/  ELECT P0, UR62, PT ;  /* 0x00000000003e782f */ /* 0x000fe40003800000 */
[----:B------:R-:W-:Y:S01]  /*25900*/  MOV R2, UR62 ;  /* 0x0000003e00027c02 */ /* 0x000fe20008000f00 */
[----:B------:R-:W-:Y:S10]  /*25910*/  ENDCOLLECTIVE ;  /* 0x000000000000791b */ /* 0x000ff40003800000 */
.L_x_587:
[----:B------:R-:W-:Y:S05]  /*25920*/  BSYNC B0 ;  /* 0x0000000000007941 */ /* 0x000fea0003800000 */
.L_x_586:
[----:B------:R-:W-:Y:S05]  /*25930*/  BRA `(.L_x_588) ;  /* 0xfffffff800507947 */ /* 0x000fea000383ffff */
.L_x_575:
[----:B0-----:R0:W1:Y:S02]  /*25940*/  SYNCS.PHASECHK.TRANS64.TRYWAIT P0, [R3+URZ], R2 ;  /* 0x00000002030075a7 */ /* 0x001064000800017f */
[----:B-1----:R-:W-:Y:S05]  /*25950*/  @!P0 NANOSLEEP.SYNCS 0x989680 ;  /* 0x009896800000895d */ /* 0x002fea0003900000 */
[----:B------:R-:W1:Y:S02]  /*25960*/  @!P0 SYNCS.PHASECHK.TRANS64 P0, [R3+URZ], R2 ;  /* 0x00000002030085a7 */ /* 0x000e64000800007f */
[----:B-1----:R-:W-:Y:S05]  /*25970*/  @!P0 BRA `(.L_x_575) ;  /* 0xfffffffc00f08947 */ /* 0x002fea000383ffff */
[----:B------:R-:W-:Y:S05]  /*25980*/  BRA `(.L_x_589) ;  /* 0xfffffff800787947 */ /* 0x000fea000383ffff */
.L_x_576:
[----:B0-----:R0:W1:Y:S02]  /*25990*/  SYNCS.PHASECHK.TRANS64.TRYWAIT P0, [R3+URZ], R2 ;  /* 0x00000002030075a7 */ /* 0x001064000800017f */
[----:B-1----:R-:W-:Y:S05]  /*259a0*/  @!P0 NANOSLEEP.SYNCS 0x989680 ;  /* 0x009896800000895d */ /* 0x002fea0003900000 */
[----:B------:R-:W1:Y:S02]  /*259b0*/  @!P0 SYNCS.PHASECHK.TRANS64 P0, [R3+URZ], R2 ;  /* 0x00000002030085a7 */ /* 0x000e64000800007f */
[----:B-1----:R-:W-:Y:S05]  /*259c0*/  @!P0 BRA `(.L_x_576) ;  /* 0xfffffffc00f08947 */ /* 0x002fea000383ffff */
[----:B------:R-:W-:Y:S05]  /*259d0*/  BRA `(.L_x_590) ;  /* 0xfffffff800887947 */ /* 0x000fea000383ffff */
.L_x_577:
[----:B0-----:R0:W1:Y:S02]  /*259e0*/  SYNCS.PHASECHK.TRANS64.TRYWAIT P0, [R3+URZ], R2 ;  /* 0x00000002030075a7 */ /* 0x001064000800017f */
[----:B-1----:R-:W-:Y:S05]  /*259f0*/  @!P0 NANOSLEEP.SYNCS 0x989680 ;  /* 0x009896800000895d */ /* 0x002fea0003900000 */
[----:B------:R-:W1:Y:S02]  /*25a00*/  @!P0 SYNCS.PHASECHK.TRANS64 P0, [R3+URZ], R2 ;  /* 0x00000002030085a7 */ /* 0x000e64000800007f */
[----:B-1----:R-:W-:Y:S05]  /*25a10*/  @!P0 BRA `(.L_x_577) ;  /* 0xfffffffc00f08947 */ /* 0x002fea000383ffff */
[----:B------:R-:W-:Y:S05]  /*25a20*/  BRA `(.L_x_591) ;  /* 0xfffffff800987947 */ /* 0x000fea000383ffff */
.L_x_578:
[----:B0-----:R0:W1:Y:S02]  /*25a30*/  SYNCS.PHASECHK.TRANS64.TRYWAIT P0, [R3+URZ], R2 ;  /* 0x00000002030075a7 */ /* 0x001064000800017f */
[----:B-1----:R-:W-:Y:S05]  /*25a40*/  @!P0 NANOSLEEP.SYNCS 0x989680 ;  /* 0x009896800000895d */ /* 0x002fea0003900000 */
[----:B------:R-:W1:Y:S02]  /*25a50*/  @!P0 SYNCS.PHASECHK.TRANS64 P0, [R3+URZ], R2 ;  /* 0x00000002030085a7 */ /* 0x000e64000800007f */
[----:B-1----:R-:W-:Y:S05]  /*25a60*/  @!P0 BRA `(.L_x_578) ;  /* 0xfffffffc00f08947 */ /* 0x002fea000383ffff */
[----:B------:R-:W-:Y:S05]  /*25a70*/  BRA `(.L_x_592) ;  /* 0xfffffff800a87947 */ /* 0x000fea000383ffff */
.L_x_579:
[----:B0-----:R0:W1:Y:S02]  /*25a80*/  SYNCS.PHASECHK.TRANS64.TRYWAIT P0, [R3+URZ], R2 ;  /* 0x00000002030075a7 */ /* 0x001064000800017f */
[----:B-1----:R-:W-:Y:S05]  /*25a90*/  @!P0 NANOSLEEP.SYNCS 0x989680 ;  /* 0x009896800000895d */ /* 0x002fea0003900000 */
[----:B------:R-:W1:Y:S02]  /*25aa0*/  @!P0 SYNCS.PHASECHK.TRANS64 P0, [R3+URZ], R2 ;  /* 0x00000002030085a7 */ /* 0x000e64000800007f */
[----:B-1----:R-:W-:Y:S05]  /*25ab0*/  @!P0 BRA `(.L_x_579) ;  /* 0xfffffffc00f08947 */ /* 0x002fea000383ffff */
[----:B------:R-:W-:Y:S05]  /*25ac0*/  BRA `(.L_x_593) ;  /* 0xfffffff800b87947 */ /* 0x000fea000383ffff */
.L_x_580:
[----:B0-----:R0:W1:Y:S02]  /*25ad0*/  SYNCS.PHASECHK.TRANS64.TRYWAIT P0, [R3+URZ], R2 ;  /* 0x00000002030075a7 */ /* 0x001064000800017f */
[----:B-1----:R-:W-:Y:S05]  /*25ae0*/  @!P0 NANOSLEEP.SYNCS 0x989680 ;  /* 0x009896800000895d */ /* 0x002fea0003900000 */
[----:B------:R-:W1:Y:S02]  /*25af0*/  @!P0 SYNCS.PHASECHK.TRANS64 P0, [R3+URZ], R2 ;  /* 0x00000002030085a7 */ /* 0x000e64000800007f */
[----:B-1----:R-:W-:Y:S05]  /*25b00*/  @!P0 BRA `(.L_x_580) ;  /* 0xfffffffc00f08947 */ /* 0x002fea000383ffff */
[----:B------:R-:W-:Y:S05]  /*25b10*/  BRA `(.L_x_594) ;  /* 0xfffffff800c87947 */ /* 0x000fea000383ffff */
.L_x_595:
[----:B------:R-:W-:-:S00]  /*25b20*/  BRA `(.L_x_595) ;  /* 0xfffffffc00fc7947 */ /* 0x000fc0000383ffff */
[----:B------:R-:W-:-:S00]  /*25b30*/  NOP ;  /* 0x0000000000007918 */ /* 0x000fc00000000000 */
        /* <DEDUP_REMOVED lines=12> */
.L_x_596:


//--------------------- .nv.shared._ZN7cutlass13device_kernelINS_4gemm6kernel13GemmUniversalIN4cute5tupleIJiiiiEEENS1_10collective13CollectiveMmaINS1_37MainloopSm90TmaGmmaWarpSpecializedFP8ILi7ENS5_IJNS4_1CILi2EEENSA_ILi4EEENSA_ILi1EEEEEENS1_35KernelTmaWarpSpecializedCooperativeEEENS5_IJNSA_ILi256EEESH_NSA_ILi64EEEEEENS_12float_e5m2_tENS5_IJlSD_lEEESK_SL_NS4_8TiledMMAINS4_8MMA_AtomIJNS4_4SM904GMMA31MMA_64x256x32_F32E5M2E5M2_SS_TNILNSP_7ScaleInE1ELSR_1EEEEEENS4_6LayoutINS5_IJSB_SD_SD_EEENS5_IJSD_NSA_ILi0EEESW_EEEEENS5_IJNS4_10UnderscoreESZ_SZ_EEEEENS4_23SM90_TMA_LOAD_MULTICASTENS4_14ComposedLayoutINS4_7SwizzleILi2ELi4ELi3EEENS4_18smem_ptr_flag_bitsILi8EEENSU_INS5_IJNSA_ILi8EEESI_EEENS5_IJSI_SD_EEEEEEEvNS4_8identityES12_S1C_vS1D_EENS_8epilogue10collective6detail29Sm90TmaWarpSpecializedAdapterINS1G_15DefaultEpilogueISK_SL_SL_NS1F_6thread17LinearCombinationISK_Li1EffLNS1K_9ScaleType4KindE0ELNS_15FloatRoundStyleE2ESK_EENS1_15EpilogueDefaultEEEEEvvEEEEvNT_6ParamsE --------------------------
	.section	.nv.shared._ZN7cutlass13device_kernelINS_4gemm6kernel13GemmUniversalIN4cute5tupleIJiiiiEEENS1_10collective13CollectiveMmaINS1_37MainloopSm90TmaGmmaWarpSpecializedFP8ILi7ENS5_IJNS4_1CILi2EEENSA_ILi4EEENSA_ILi1EEEEEENS1_35KernelTmaWarpSpecializedCooperativeEEENS5_IJNSA_ILi256EEESH_NSA_ILi64EEEEEENS_12float_e5m2_tENS5_IJlSD_lEEESK_SL_NS4_8TiledMMAINS4_8MMA_AtomIJNS4_4SM904GMMA31MMA_64x256x32_F32E5M2E5M2_SS_TNILNSP_7ScaleInE1ELSR_1EEEEEENS4_6LayoutINS5_IJSB_SD_SD_EEENS5_IJSD_NSA_ILi0EEESW_EEEEENS5_IJNS4_10UnderscoreESZ_SZ_EEEEENS4_23SM90_TMA_LOAD_MULTICASTENS4_14ComposedLayoutINS4_7SwizzleILi2ELi4ELi3EEENS4_18smem_ptr_flag_bitsILi8EEENSU_INS5_IJNSA_ILi8EEESI_EEENS5_IJSI_SD_EEEEEEEvNS4_8identityES12_S1C_vS1D_EENS_8epilogue10collective6detail29Sm90TmaWarpSpecializedAdapterINS1G_15DefaultEpilogueISK_SL_SL_NS1F_6thread17LinearCombinationISK_Li1EffLNS1K_9ScaleType4KindE0ELNS_15FloatRoundStyleE2ESK_EENS1_15EpilogueDefaultEEEEEvvEEEEvNT_6ParamsE,"aw",@nobits
	.sectionflags	@""
	.align	16
	.zero		1024


//--------------------- .nv.shared.reserved.0     --------------------------
	.section	.nv.shared.reserved.0,"aw",@nobits
	.weak		__nv_reservedSMEM_offset_0_alias
	.size		__nv_reservedSMEM_offset_0_alias, 0, 0
	.other		__nv_reservedSMEM_offset_0_alias,@"STO_CUDA_RESERVED_SHARED STV_DEFAULT"
__nv_reservedSMEM_offset_0_alias:
	.zero		0


//--------------------- .nv.global                --------------------------
	.section	.nv.global,"aw",@nobits
.nv.global:
	.type		_ZN40_INTERNAL_f98e6974_4_k_cu_6f53bd66_279174cute1_E,@object
	.size		_ZN40_INTERNAL_f98e6974_4_k_cu_6f53bd66_279174cute1_E,(_ZN40_INTERNAL_f98e6974_4_k_cu_6f53bd66_279174cuda3std3__45__cpo6cbeginE - _ZN40_INTERNAL_f98e6974_4_k_cu_6f53bd66_279174cute1_E)
_ZN40_INTERNAL_f98e6974_4_k_cu_6f53bd66_279174cute1_E:
	.zero		1
	.type		_ZN40_INTERNAL_f98e6974_4_k_cu_6f53bd66_279174cuda3std3__45__cpo6cbeginE,@object
	.size		_ZN40_INTERNAL_f98e6974_4_k_cu_6f53bd66_279174cuda3std3__45__cpo6cbeginE,(_ZN40_INTERNAL_f98e6974_4_k_cu_6f53bd66_279174cuda3std3__48in_placeE - _ZN40_INTERNAL_f98e6974_4_k_cu_6f53bd66_279174cuda3std3__45__cpo6cbeginE)
_ZN40_INTERNAL_f98e6974_4_k_cu_6f53bd66_279174cuda3std3__45__cpo6cbeginE:
	.zero		1
	.type		_ZN40_INTERNAL_f98e6974_4_k_cu_6f53bd66_279174cuda3std3__48in_placeE,@object
	.size		_ZN40_INTERNAL_f98e6974_4_k_cu_6f53bd66_279174cuda3std3__48in_placeE,(_ZN40_INTERNAL_f98e6974_4_k_cu_6f53bd66_279174cuda3std6ranges3__45__cpo9iter_moveE - _ZN40_INTERNAL_f98e6974_4_k_cu_6f53bd66_279174cuda3std3__48in_placeE)
_ZN40_INTERNAL_f98e6974_4_k_cu_6f53bd66_279174cuda3std3__48in_placeE:
	.zero		1
	.type		_ZN40_INTERNAL_f98e6974_4_k_cu_6f53bd66_279174cuda3std6ranges3__45__cpo9iter_moveE,@object
	.size		_ZN40_INTERNAL_f98e6974_4_k_cu_6f53bd66_279174cuda3std6ranges3__45__cpo9iter_moveE,(_ZN40_INTERNAL_f98e6974_4_k_cu_6f53bd66_279174cuda3std3__45__cpo5beginE - _ZN40_INTERNAL_f98e6974_4_k_cu_6f53bd66_279174cuda3std6ranges3__45__cpo9iter_moveE)
_ZN40_INTERNAL_f98e6974_4_k_cu_6f53bd66_279174cuda3std6ranges3__45__cpo9iter_moveE:
	.zero		1
	.type		_ZN40_INTERNAL_f98e6974_4_k_cu_6f53bd66_279174cuda3std3__45__cpo5beginE,@object
	.size		_ZN40_INTERNAL_f98e6974_4_k_cu_6f53bd66_279174cuda3std3__45__cpo5beginE,(_ZN40_INTERNAL_f98e6974_4_k_cu_6f53bd66_279174cuda3std3__442_GLOBAL__N__f98e6974_4_k_cu_6f53bd66_279176ignoreE - _ZN40_INTERNAL_f98e6974_4_k_cu_6f53bd66_279174cuda3std3__45__cpo5beginE)
_ZN40_INTERNAL_f98e6974_4_k_cu_6f53bd66_279174cuda3std3__45__cpo5beginE:
	.zero		1
	.type		_ZN40_INTERNAL_f98e6974_4_k_cu_6f53bd66_279174cuda3std3__442_GLOBAL__N__f98e6974_4_k_cu_6f53bd66_279176ignoreE,@object
	.size		_ZN40_INTERNAL_f98e6974_4_k_cu_6f53bd66_279174cuda3std3__442_GLOBAL__N__f98e6974_4_k_cu_6f53bd66_279176ignoreE,(_ZN40_INTERNAL_f98e6974_4_k_cu_6f53bd66_279174cute7productE - _ZN40_INTERNAL_f98e6974_4_k_cu_6f53bd66_279174cuda3std3__442_GLOBAL__N__f98e6974_4_k_cu_6f53bd66_279176ignoreE)
_ZN40_INTERNAL_f98e6974_4_k_cu_6f53bd66_279174cuda3std3__442_GLOBAL__N__f98e6974_4_k_cu_6f53bd66_279176ignoreE:
	.zero		1
	.type		_ZN40_INTERNAL_f98e6974_4_k_cu_6f53bd66_279174cute7productE,@object
	.size		_ZN40_INTERNAL_f98e6974_4_k_cu_6f53bd66_279174cute7productE,(_ZN40_INTERNAL_f98e6974_4_k_cu_6f53bd66_279174cuda3std3__45__cpo3endE - _ZN40_INTERNAL_f98e6974_4_k_cu_6f53bd66_279174cute7productE)
_ZN40_INTERNAL_f98e6974_4_k_cu_6f53bd66_279174cute7productE:
	.zero		1
	.type		_ZN40_INTERNAL_f98e6974_4_k_cu_6f53bd66_279174cuda3std3__45__cpo3endE,@object
	.size		_ZN40_INTERNAL_f98e6974_4_k_cu_6f53bd66_279174cuda3std3__45__cpo3endE,(_ZN40_INTERNAL_f98e6974_4_k_cu_6f53bd66_279174cuda3std3__419piecewise_constructE - _ZN40_INTERNAL_f98e6974_4_k_cu_6f53bd66_279174cuda3std3__45__cpo3endE)
_ZN40_INTERNAL_f98e6974_4_k_cu_6f53bd66_279174cuda3std3__45__cpo3endE:
	.zero		1
	.type		_ZN40_INTERNAL_f98e6974_4_k_cu_6f53bd66_279174cuda3std3__419piecewise_constructE,@object
	.size		_ZN40_INTERNAL_f98e6974_4_k_cu_6f53bd66_279174cuda3std3__419piecewise_constructE,(_ZN40_INTERNAL_f98e6974_4_k_cu_6f53bd66_279174cuda3std3__45__cpo4cendE - _ZN40_INTERNAL_f98e6974_4_k_cu_6f53bd66_279174cuda3std3__419piecewise_constructE)
_ZN40_INTERNAL_f98e6974_4_k_cu_6f53bd66_279174cuda3std3__419piecewise_constructE:
	.zero		1
	.type		_ZN40_INTERNAL_f98e6974_4_k_cu_6f53bd66_279174cuda3std3__45__cpo4cendE,@object
	.size		_ZN40_INTERNAL_f98e6974_4_k_cu_6f53bd66_279174cuda3std3__45__cpo4cendE,(_ZN40_INTERNAL_f98e6974_4_k_cu_6f53bd66_279174cuda3std6ranges3__45__cpo4swapE - _ZN40_INTERNAL_f98e6974_4_k_cu_6f53bd66_279174cuda3std3__45__cpo4cendE)
_ZN40_INTERNAL_f98e6974_4_k_cu_6f53bd66_279174cuda3std3__45__cpo4cendE:
	.zero		1
	.type		_ZN40_INTERNAL_f98e6974_4_k_cu_6f53bd66_279174cuda3std6ranges3__45__cpo4swapE,@object
	.size		_ZN40_INTERNAL_f98e6974_4_k_cu_6f53bd66_279174cuda3std6ranges3__45__cpo4swapE,(.L_7 - _ZN40_INTERNAL_f98e6974_4_k_cu_6f53bd66_279174cuda3std6ranges3__45__cpo4swapE)
_ZN40_INTERNAL_f98e6974_4_k_cu_6f53bd66_279174cuda3std6ranges3__45__cpo4swapE:
	.zero		1
.L_7:


//--------------------- .nv.constant0._ZN7cutlass13device_kernelINS_4gemm6kernel13GemmUniversalIN4cute5tupleIJiiiiEEENS1_10collective13CollectiveMmaINS1_37MainloopSm90TmaGmmaWarpSpecializedFP8ILi7ENS5_IJNS4_1CILi2EEENSA_ILi4EEENSA_ILi1EEEEEENS1_35KernelTmaWarpSpecializedCooperativeEEENS5_IJNSA_ILi256EEESH_NSA_ILi64EEEEEENS_12float_e5m2_tENS5_IJlSD_lEEESK_SL_NS4_8TiledMMAINS4_8MMA_AtomIJNS4_4SM904GMMA31MMA_64x256x32_F32E5M2E5M2_SS_TNILNSP_7ScaleInE1ELSR_1EEEEEENS4_6LayoutINS5_IJSB_SD_SD_EEENS5_IJSD_NSA_ILi0EEESW_EEEEENS5_IJNS4_10UnderscoreESZ_SZ_EEEEENS4_23SM90_TMA_LOAD_MULTICASTENS4_14ComposedLayoutINS4_7SwizzleILi2ELi4ELi3EEENS4_18smem_ptr_flag_bitsILi8EEENSU_INS5_IJNSA_ILi8EEESI_EEENS5_IJSI_SD_EEEEEEEvNS4_8identityES12_S1C_vS1D_EENS_8epilogue10collective6detail29Sm90TmaWarpSpecializedAdapterINS1G_15DefaultEpilogueISK_SL_SL_NS1F_6thread17LinearCombinationISK_Li1EffLNS1K_9ScaleType4KindE0ELNS_15FloatRoundStyleE2ESK_EENS1_15EpilogueDefaultEEEEEvvEEEEvNT_6ParamsE --------------------------
	.section	.nv.constant0._ZN7cutlass13device_kernelINS_4gemm6kernel13GemmUniversalIN4cute5tupleIJiiiiEEENS1_10collective13CollectiveMmaINS1_37MainloopSm90TmaGmmaWarpSpecializedFP8ILi7ENS5_IJNS4_1CILi2EEENSA_ILi4EEENSA_ILi1EEEEEENS1_35KernelTmaWarpSpecializedCooperativeEEENS5_IJNSA_ILi256EEESH_NSA_ILi64EEEEEENS_12float_e5m2_tENS5_IJlSD_lEEESK_SL_NS4_8TiledMMAINS4_8MMA_AtomIJNS4_4SM904GMMA31MMA_64x256x32_F32E5M2E5M2_SS_TNILNSP_7ScaleInE1ELSR_1EEEEEENS4_6LayoutINS5_IJSB_SD_SD_EEENS5_IJSD_NSA_ILi0EEESW_EEEEENS5_IJNS4_10UnderscoreESZ_SZ_EEEEENS4_23SM90_TMA_LOAD_MULTICASTENS4_14ComposedLayoutINS4_7SwizzleILi2ELi4ELi3EEENS4_18smem_ptr_flag_bitsILi8EEENSU_INS5_IJNSA_ILi8EEESI_EEENS5_IJSI_SD_EEEEEEEvNS4_8identityES12_S1C_vS1D_EENS_8epilogue10collective6detail29Sm90TmaWarpSpecializedAdapterINS1G_15DefaultEpilogueISK_SL_SL_NS1F_6thread17LinearCombinationISK_Li1EffLNS1K_9ScaleType4KindE0ELNS_15FloatRoundStyleE2ESK_EENS1_15EpilogueDefaultEEEEEvvEEEEvNT_6ParamsE,"a",@progbits
	.sectionflags	@""
	.align	4
.nv.constant0._ZN7cutlass13device_kernelINS_4gemm6kernel13GemmUniversalIN4cute5tupleIJiiiiEEENS1_10collective13CollectiveMmaINS1_37MainloopSm90TmaGmmaWarpSpecializedFP8ILi7ENS5_IJNS4_1CILi2EEENSA_ILi4EEENSA_ILi1EEEEEENS1_35KernelTmaWarpSpecializedCooperativeEEENS5_IJNSA_ILi256EEESH_NSA_ILi64EEEEEENS_12float_e5m2_tENS5_IJlSD_lEEESK_SL_NS4_8TiledMMAINS4_8MMA_AtomIJNS4_4SM904GMMA31MMA_64x256x32_F32E5M2E5M2_SS_TNILNSP_7ScaleInE1ELSR_1EEEEEENS4_6LayoutINS5_IJSB_SD_SD_EEENS5_IJSD_NSA_ILi0EEESW_EEEEENS5_IJNS4_10UnderscoreESZ_SZ_EEEEENS4_23SM90_TMA_LOAD_MULTICASTENS4_14ComposedLayoutINS4_7SwizzleILi2ELi4ELi3EEENS4_18smem_ptr_flag_bitsILi8EEENSU_INS5_IJNSA_ILi8EEESI_EEENS5_IJSI_SD_EEEEEEEvNS4_8identityES12_S1C_vS1D_EENS_8epilogue10collective6detail29Sm90TmaWarpSpecializedAdapterINS1G_15DefaultEpilogueISK_SL_SL_NS1F_6thread17LinearCombinationISK_Li1EffLNS1K_9ScaleType4KindE0ELNS_15FloatRoundStyleE2ESK_EENS1_15EpilogueDefaultEEEEEvvEEEEvNT_6ParamsE:
	.zero		1664


//--------------------- SYMBOLS --------------------------

	.type		.nv.reservedSmem.offset0,@object
	.size		.nv.reservedSmem.offset0,0x4
